//
// Generated by NVIDIA NVVM Compiler
//
// Compiler Build ID: CL-36424714
// Cuda compilation tools, release 13.0, V13.0.88
// Based on NVVM 20.0.0
//

.version 9.0
.target sm_100
.address_size 64

	// .globl	compareFP32

.visible .entry compareFP32(
	.param .u64 .ptr .align 1 compareFP32_param_0,
	.param .u64 .ptr .align 1 compareFP32_param_1,
	.param .u64 .ptr .align 1 compareFP32_param_2,
	.param .u64 compareFP32_param_3,
	.param .u64 compareFP32_param_4
)
{
	.reg .pred 	%p<55>;
	.reg .b32 	%r<152>;
	.reg .b32 	%f<65>;
	.reg .b64 	%rd<80>;

	ld.param.u64 	%rd30, [compareFP32_param_0];
	ld.param.u64 	%rd29, [compareFP32_param_4];
	cvta.to.global.u64 	%rd1, %rd30;
	mov.u32 	%r1, %ntid.x;
	mov.u32 	%r38, %ntid.y;
	mul.lo.s32 	%r39, %r1, %r38;
	mov.u32 	%r40, %nctaid.x;
	mul.lo.s32 	%r41, %r39, %r40;
	mov.u32 	%r42, %nctaid.y;
	mul.lo.s32 	%r43, %r41, %r42;
	cvt.u64.u32 	%rd2, %r43;
	mov.u32 	%r44, %ctaid.y;
	mov.u32 	%r2, %tid.y;
	mad.lo.s32 	%r45, %r44, %r38, %r2;
	mov.u32 	%r46, %ctaid.x;
	mov.u32 	%r3, %tid.x;
	mad.lo.s32 	%r47, %r45, %r40, %r46;
	mad.lo.s32 	%r48, %r47, %r1, %r3;
	cvt.u64.u32 	%rd73, %r48;
	setp.le.u64 	%p1, %rd29, %rd73;
	mov.b32 	%r148, 0;
	mov.u32 	%r147, %r148;
	@%p1 bra 	$L__BB0_17;
	ld.param.u64 	%rd69, [compareFP32_param_3];
	setp.gt.u64 	%p2, %rd69, 1;
	@%p2 bra 	$L__BB0_4;
	mov.b32 	%r147, 0;
$L__BB0_3:
	shl.b64 	%rd31, %rd73, 2;
	add.s64 	%rd32, %rd1, %rd31;
	ld.global.f32 	%f2, [%rd32];
	abs.f32 	%f3, %f2;
	setp.nan.f32 	%p3, %f3, %f3;
	selp.u32 	%r51, 1, 0, %p3;
	add.s32 	%r147, %r147, %r51;
	add.s64 	%rd73, %rd73, %rd2;
	setp.lt.u64 	%p4, %rd73, %rd29;
	mov.b32 	%r148, 0;
	@%p4 bra 	$L__BB0_3;
	bra.uni 	$L__BB0_17;
$L__BB0_4:
	ld.param.u64 	%rd70, [compareFP32_param_3];
	add.s64 	%rd33, %rd70, -1;
	add.s64 	%rd34, %rd70, 7;
	and.b64  	%rd35, %rd34, 7;
	add.s64 	%rd4, %rd35, -1;
	and.b64  	%rd5, %rd33, 3;
	and.b64  	%rd6, %rd33, 7;
	and.b64  	%rd7, %rd34, 3;
	and.b64  	%rd36, %rd33, -8;
	neg.s64 	%rd8, %rd36;
	shl.b64 	%rd9, %rd29, 2;
	shl.b64 	%rd10, %rd29, 5;
	mov.b32 	%r147, 0;
	mov.u32 	%r148, %r147;
$L__BB0_5:
	ld.param.u64 	%rd71, [compareFP32_param_3];
	add.s64 	%rd38, %rd71, -2;
	setp.lt.u64 	%p5, %rd38, 7;
	shl.b64 	%rd39, %rd73, 2;
	add.s64 	%rd12, %rd1, %rd39;
	ld.global.f32 	%f1, [%rd12];
	abs.f32 	%f4, %f1;
	setp.nan.f32 	%p6, %f4, %f4;
	selp.u32 	%r54, 1, 0, %p6;
	add.s32 	%r147, %r147, %r54;
	mov.b64 	%rd76, 1;
	@%p5 bra 	$L__BB0_8;
	shl.b64 	%rd41, %rd73, 2;
	add.s64 	%rd42, %rd1, %rd9;
	add.s64 	%rd74, %rd42, %rd41;
	mov.b64 	%rd76, 1;
$L__BB0_7:
	.pragma "nounroll";
	ld.global.f32 	%f5, [%rd74];
	abs.f32 	%f6, %f5;
	setp.nan.f32 	%p7, %f6, %f6;
	selp.u32 	%r55, 1, 0, %p7;
	add.s32 	%r56, %r147, %r55;
	sub.f32 	%f7, %f1, %f5;
	abs.f32 	%f8, %f7;
	setp.gt.f32 	%p8, %f8, 0f3A83126F;
	selp.u32 	%r57, 1, 0, %p8;
	add.s32 	%r58, %r148, %r57;
	add.s64 	%rd43, %rd74, %rd9;
	ld.global.f32 	%f9, [%rd43];
	abs.f32 	%f10, %f9;
	setp.nan.f32 	%p9, %f10, %f10;
	selp.u32 	%r59, 1, 0, %p9;
	add.s32 	%r60, %r56, %r59;
	sub.f32 	%f11, %f1, %f9;
	abs.f32 	%f12, %f11;
	setp.gt.f32 	%p10, %f12, 0f3A83126F;
	selp.u32 	%r61, 1, 0, %p10;
	add.s32 	%r62, %r58, %r61;
	add.s64 	%rd44, %rd43, %rd9;
	ld.global.f32 	%f13, [%rd44];
	abs.f32 	%f14, %f13;
	setp.nan.f32 	%p11, %f14, %f14;
	selp.u32 	%r63, 1, 0, %p11;
	add.s32 	%r64, %r60, %r63;
	sub.f32 	%f15, %f1, %f13;
	abs.f32 	%f16, %f15;
	setp.gt.f32 	%p12, %f16, 0f3A83126F;
	selp.u32 	%r65, 1, 0, %p12;
	add.s32 	%r66, %r62, %r65;
	add.s64 	%rd45, %rd44, %rd9;
	ld.global.f32 	%f17, [%rd45];
	abs.f32 	%f18, %f17;
	setp.nan.f32 	%p13, %f18, %f18;
	selp.u32 	%r67, 1, 0, %p13;
	add.s32 	%r68, %r64, %r67;
	sub.f32 	%f19, %f1, %f17;
	abs.f32 	%f20, %f19;
	setp.gt.f32 	%p14, %f20, 0f3A83126F;
	selp.u32 	%r69, 1, 0, %p14;
	add.s32 	%r70, %r66, %r69;
	add.s64 	%rd46, %rd45, %rd9;
	ld.global.f32 	%f21, [%rd46];
	abs.f32 	%f22, %f21;
	setp.nan.f32 	%p15, %f22, %f22;
	selp.u32 	%r71, 1, 0, %p15;
	add.s32 	%r72, %r68, %r71;
	sub.f32 	%f23, %f1, %f21;
	abs.f32 	%f24, %f23;
	setp.gt.f32 	%p16, %f24, 0f3A83126F;
	selp.u32 	%r73, 1, 0, %p16;
	add.s32 	%r74, %r70, %r73;
	add.s64 	%rd47, %rd46, %rd9;
	ld.global.f32 	%f25, [%rd47];
	abs.f32 	%f26, %f25;
	setp.nan.f32 	%p17, %f26, %f26;
	selp.u32 	%r75, 1, 0, %p17;
	add.s32 	%r76, %r72, %r75;
	sub.f32 	%f27, %f1, %f25;
	abs.f32 	%f28, %f27;
	setp.gt.f32 	%p18, %f28, 0f3A83126F;
	selp.u32 	%r77, 1, 0, %p18;
	add.s32 	%r78, %r74, %r77;
	add.s64 	%rd48, %rd47, %rd9;
	ld.global.f32 	%f29, [%rd48];
	abs.f32 	%f30, %f29;
	setp.nan.f32 	%p19, %f30, %f30;
	selp.u32 	%r79, 1, 0, %p19;
	add.s32 	%r80, %r76, %r79;
	sub.f32 	%f31, %f1, %f29;
	abs.f32 	%f32, %f31;
	setp.gt.f32 	%p20, %f32, 0f3A83126F;
	selp.u32 	%r81, 1, 0, %p20;
	add.s32 	%r82, %r78, %r81;
	add.s64 	%rd49, %rd48, %rd9;
	ld.global.f32 	%f33, [%rd49];
	abs.f32 	%f34, %f33;
	setp.nan.f32 	%p21, %f34, %f34;
	selp.u32 	%r83, 1, 0, %p21;
	add.s32 	%r147, %r80, %r83;
	sub.f32 	%f35, %f1, %f33;
	abs.f32 	%f36, %f35;
	setp.gt.f32 	%p22, %f36, 0f3A83126F;
	selp.u32 	%r84, 1, 0, %p22;
	add.s32 	%r148, %r82, %r84;
	add.s64 	%rd76, %rd76, 8;
	add.s64 	%rd50, %rd8, %rd76;
	add.s64 	%rd74, %rd74, %rd10;
	setp.ne.s64 	%p23, %rd50, 1;
	@%p23 bra 	$L__BB0_7;
$L__BB0_8:
	setp.eq.s64 	%p24, %rd6, 0;
	@%p24 bra 	$L__BB0_16;
	setp.lt.u64 	%p25, %rd4, 3;
	@%p25 bra 	$L__BB0_11;
	mul.lo.s64 	%rd51, %rd76, %rd29;
	shl.b64 	%rd52, %rd51, 2;
	add.s64 	%rd53, %rd12, %rd52;
	ld.global.f32 	%f37, [%rd53];
	abs.f32 	%f38, %f37;
	setp.nan.f32 	%p26, %f38, %f38;
	selp.u32 	%r86, 1, 0, %p26;
	add.s32 	%r87, %r147, %r86;
	sub.f32 	%f39, %f1, %f37;
	abs.f32 	%f40, %f39;
	setp.gt.f32 	%p27, %f40, 0f3A83126F;
	selp.u32 	%r88, 1, 0, %p27;
	add.s32 	%r89, %r148, %r88;
	add.s64 	%rd54, %rd53, %rd9;
	ld.global.f32 	%f41, [%rd54];
	abs.f32 	%f42, %f41;
	setp.nan.f32 	%p28, %f42, %f42;
	selp.u32 	%r90, 1, 0, %p28;
	add.s32 	%r91, %r87, %r90;
	sub.f32 	%f43, %f1, %f41;
	abs.f32 	%f44, %f43;
	setp.gt.f32 	%p29, %f44, 0f3A83126F;
	selp.u32 	%r92, 1, 0, %p29;
	add.s32 	%r93, %r89, %r92;
	add.s64 	%rd55, %rd54, %rd9;
	ld.global.f32 	%f45, [%rd55];
	abs.f32 	%f46, %f45;
	setp.nan.f32 	%p30, %f46, %f46;
	selp.u32 	%r94, 1, 0, %p30;
	add.s32 	%r95, %r91, %r94;
	sub.f32 	%f47, %f1, %f45;
	abs.f32 	%f48, %f47;
	setp.gt.f32 	%p31, %f48, 0f3A83126F;
	selp.u32 	%r96, 1, 0, %p31;
	add.s32 	%r97, %r93, %r96;
	add.s64 	%rd56, %rd55, %rd9;
	ld.global.f32 	%f49, [%rd56];
	abs.f32 	%f50, %f49;
	setp.nan.f32 	%p32, %f50, %f50;
	selp.u32 	%r98, 1, 0, %p32;
	add.s32 	%r147, %r95, %r98;
	sub.f32 	%f51, %f1, %f49;
	abs.f32 	%f52, %f51;
	setp.gt.f32 	%p33, %f52, 0f3A83126F;
	selp.u32 	%r99, 1, 0, %p33;
	add.s32 	%r148, %r97, %r99;
	add.s64 	%rd76, %rd76, 4;
$L__BB0_11:
	setp.eq.s64 	%p34, %rd7, 0;
	@%p34 bra 	$L__BB0_16;
	setp.eq.s64 	%p35, %rd5, 1;
	@%p35 bra 	$L__BB0_14;
	mul.lo.s64 	%rd57, %rd76, %rd29;
	shl.b64 	%rd58, %rd57, 2;
	add.s64 	%rd59, %rd12, %rd58;
	ld.global.f32 	%f53, [%rd59];
	abs.f32 	%f54, %f53;
	setp.nan.f32 	%p36, %f54, %f54;
	selp.u32 	%r101, 1, 0, %p36;
	add.s32 	%r102, %r147, %r101;
	sub.f32 	%f55, %f1, %f53;
	abs.f32 	%f56, %f55;
	setp.gt.f32 	%p37, %f56, 0f3A83126F;
	selp.u32 	%r103, 1, 0, %p37;
	add.s32 	%r104, %r148, %r103;
	add.s64 	%rd60, %rd59, %rd9;
	ld.global.f32 	%f57, [%rd60];
	abs.f32 	%f58, %f57;
	setp.nan.f32 	%p38, %f58, %f58;
	selp.u32 	%r105, 1, 0, %p38;
	add.s32 	%r147, %r102, %r105;
	sub.f32 	%f59, %f1, %f57;
	abs.f32 	%f60, %f59;
	setp.gt.f32 	%p39, %f60, 0f3A83126F;
	selp.u32 	%r106, 1, 0, %p39;
	add.s32 	%r148, %r104, %r106;
	add.s64 	%rd76, %rd76, 2;
$L__BB0_14:
	ld.param.u64 	%rd72, [compareFP32_param_3];
	and.b64  	%rd61, %rd72, 1;
	setp.eq.b64 	%p40, %rd61, 1;
	@%p40 bra 	$L__BB0_16;
	mul.lo.s64 	%rd62, %rd76, %rd29;
	shl.b64 	%rd63, %rd62, 2;
	add.s64 	%rd64, %rd12, %rd63;
	ld.global.f32 	%f61, [%rd64];
	abs.f32 	%f62, %f61;
	setp.nan.f32 	%p41, %f62, %f62;
	selp.u32 	%r107, 1, 0, %p41;
	add.s32 	%r147, %r147, %r107;
	sub.f32 	%f63, %f1, %f61;
	abs.f32 	%f64, %f63;
	setp.gt.f32 	%p42, %f64, 0f3A83126F;
	selp.u32 	%r108, 1, 0, %p42;
	add.s32 	%r148, %r148, %r108;
$L__BB0_16:
	add.s64 	%rd73, %rd73, %rd2;
	setp.lt.u64 	%p43, %rd73, %rd29;
	@%p43 bra 	$L__BB0_5;
$L__BB0_17:
	shfl.sync.down.b32	%r109|%p44, %r148, 16, 31, -1;
	add.s32 	%r110, %r109, %r148;
	shfl.sync.down.b32	%r111|%p45, %r147, 16, 31, -1;
	add.s32 	%r112, %r111, %r147;
	shfl.sync.down.b32	%r113|%p46, %r110, 8, 31, -1;
	add.s32 	%r114, %r113, %r110;
	shfl.sync.down.b32	%r115|%p47, %r112, 8, 31, -1;
	add.s32 	%r116, %r115, %r112;
	shfl.sync.down.b32	%r117|%p48, %r114, 4, 31, -1;
	add.s32 	%r118, %r117, %r114;
	shfl.sync.down.b32	%r119|%p49, %r116, 4, 31, -1;
	add.s32 	%r120, %r119, %r116;
	shfl.sync.down.b32	%r121|%p50, %r118, 2, 31, -1;
	add.s32 	%r122, %r121, %r118;
	shfl.sync.down.b32	%r123|%p51, %r120, 2, 31, -1;
	add.s32 	%r124, %r123, %r120;
	shfl.sync.down.b32	%r125|%p52, %r122, 1, 31, -1;
	add.s32 	%r35, %r125, %r122;
	shfl.sync.down.b32	%r126|%p53, %r124, 1, 31, -1;
	add.s32 	%r36, %r126, %r124;
	mad.lo.s32 	%r127, %r2, %r1, %r3;
	and.b32  	%r128, %r127, 31;
	setp.ne.s32 	%p54, %r128, 0;
	@%p54 bra 	$L__BB0_19;
	ld.param.u64 	%rd68, [compareFP32_param_2];
	ld.param.u64 	%rd67, [compareFP32_param_1];
	cvta.to.global.u64 	%rd65, %rd67;
	atom.global.add.u32 	%r129, [%rd65], %r35;
	cvta.to.global.u64 	%rd66, %rd68;
	atom.global.add.u32 	%r130, [%rd66], %r36;
$L__BB0_19:
	ret;

}
	// .globl	compareFP64
.visible .entry compareFP64(
	.param .u64 .ptr .align 1 compareFP64_param_0,
	.param .u64 .ptr .align 1 compareFP64_param_1,
	.param .u64 .ptr .align 1 compareFP64_param_2,
	.param .u64 compareFP64_param_3,
	.param .u64 compareFP64_param_4
)
{
	.reg .pred 	%p<55>;
	.reg .b32 	%r<152>;
	.reg .b64 	%rd<76>;
	.reg .b64 	%fd<48>;

	ld.param.u64 	%rd32, [compareFP64_param_0];
	ld.param.u64 	%rd29, [compareFP64_param_2];
	ld.param.u64 	%rd30, [compareFP64_param_3];
	ld.param.u64 	%rd31, [compareFP64_param_4];
	cvta.to.global.u64 	%rd1, %rd32;
	mov.u32 	%r1, %ntid.x;
	mov.u32 	%r38, %ntid.y;
	mul.lo.s32 	%r39, %r1, %r38;
	mov.u32 	%r40, %nctaid.x;
	mul.lo.s32 	%r41, %r39, %r40;
	mov.u32 	%r42, %nctaid.y;
	mul.lo.s32 	%r43, %r41, %r42;
	cvt.u64.u32 	%rd2, %r43;
	mov.u32 	%r44, %ctaid.y;
	mov.u32 	%r2, %tid.y;
	mad.lo.s32 	%r45, %r44, %r38, %r2;
	mov.u32 	%r46, %ctaid.x;
	mov.u32 	%r3, %tid.x;
	mad.lo.s32 	%r47, %r45, %r40, %r46;
	mad.lo.s32 	%r48, %r47, %r1, %r3;
	cvt.u64.u32 	%rd69, %r48;
	setp.le.u64 	%p1, %rd31, %rd69;
	mov.b32 	%r148, 0;
	mov.u32 	%r147, %r148;
	@%p1 bra 	$L__BB1_17;
	setp.gt.u64 	%p2, %rd30, 1;
	@%p2 bra 	$L__BB1_4;
	mov.b32 	%r147, 0;
$L__BB1_3:
	shl.b64 	%rd33, %rd69, 3;
	add.s64 	%rd34, %rd1, %rd33;
	ld.global.f64 	%fd2, [%rd34];
	setp.nan.f64 	%p3, %fd2, %fd2;
	selp.u32 	%r51, 1, 0, %p3;
	add.s32 	%r147, %r147, %r51;
	add.s64 	%rd69, %rd69, %rd2;
	setp.lt.u64 	%p4, %rd69, %rd31;
	mov.b32 	%r148, 0;
	@%p4 bra 	$L__BB1_3;
	bra.uni 	$L__BB1_17;
$L__BB1_4:
	add.s64 	%rd35, %rd30, -1;
	add.s64 	%rd4, %rd30, -2;
	add.s64 	%rd36, %rd30, 7;
	and.b64  	%rd37, %rd36, 7;
	add.s64 	%rd5, %rd37, -1;
	add.s64 	%rd38, %rd30, 3;
	and.b64  	%rd6, %rd38, 3;
	and.b64  	%rd7, %rd35, 7;
	and.b64  	%rd8, %rd36, 3;
	and.b64  	%rd9, %rd38, 1;
	and.b64  	%rd39, %rd35, -8;
	neg.s64 	%rd10, %rd39;
	shl.b64 	%rd11, %rd31, 3;
	shl.b64 	%rd12, %rd31, 6;
	mov.b32 	%r147, 0;
	mov.u32 	%r148, %r147;
$L__BB1_5:
	setp.lt.u64 	%p5, %rd4, 7;
	shl.b64 	%rd41, %rd69, 3;
	add.s64 	%rd14, %rd1, %rd41;
	ld.global.f64 	%fd1, [%rd14];
	setp.nan.f64 	%p6, %fd1, %fd1;
	selp.u32 	%r54, 1, 0, %p6;
	add.s32 	%r147, %r147, %r54;
	mov.b64 	%rd72, 1;
	@%p5 bra 	$L__BB1_8;
	shl.b64 	%rd43, %rd69, 3;
	add.s64 	%rd44, %rd1, %rd11;
	add.s64 	%rd70, %rd44, %rd43;
	mov.b64 	%rd72, 1;
$L__BB1_7:
	.pragma "nounroll";
	ld.global.f64 	%fd3, [%rd70];
	setp.nan.f64 	%p7, %fd3, %fd3;
	selp.u32 	%r55, 1, 0, %p7;
	add.s32 	%r56, %r147, %r55;
	sub.f64 	%fd4, %fd1, %fd3;
	abs.f64 	%fd5, %fd4;
	setp.gt.f64 	%p8, %fd5, 0d3E7AD7F29ABCAF48;
	selp.u32 	%r57, 1, 0, %p8;
	add.s32 	%r58, %r148, %r57;
	add.s64 	%rd45, %rd70, %rd11;
	ld.global.f64 	%fd6, [%rd45];
	setp.nan.f64 	%p9, %fd6, %fd6;
	selp.u32 	%r59, 1, 0, %p9;
	add.s32 	%r60, %r56, %r59;
	sub.f64 	%fd7, %fd1, %fd6;
	abs.f64 	%fd8, %fd7;
	setp.gt.f64 	%p10, %fd8, 0d3E7AD7F29ABCAF48;
	selp.u32 	%r61, 1, 0, %p10;
	add.s32 	%r62, %r58, %r61;
	add.s64 	%rd46, %rd45, %rd11;
	ld.global.f64 	%fd9, [%rd46];
	setp.nan.f64 	%p11, %fd9, %fd9;
	selp.u32 	%r63, 1, 0, %p11;
	add.s32 	%r64, %r60, %r63;
	sub.f64 	%fd10, %fd1, %fd9;
	abs.f64 	%fd11, %fd10;
	setp.gt.f64 	%p12, %fd11, 0d3E7AD7F29ABCAF48;
	selp.u32 	%r65, 1, 0, %p12;
	add.s32 	%r66, %r62, %r65;
	add.s64 	%rd47, %rd46, %rd11;
	ld.global.f64 	%fd12, [%rd47];
	setp.nan.f64 	%p13, %fd12, %fd12;
	selp.u32 	%r67, 1, 0, %p13;
	add.s32 	%r68, %r64, %r67;
	sub.f64 	%fd13, %fd1, %fd12;
	abs.f64 	%fd14, %fd13;
	setp.gt.f64 	%p14, %fd14, 0d3E7AD7F29ABCAF48;
	selp.u32 	%r69, 1, 0, %p14;
	add.s32 	%r70, %r66, %r69;
	add.s64 	%rd48, %rd47, %rd11;
	ld.global.f64 	%fd15, [%rd48];
	setp.nan.f64 	%p15, %fd15, %fd15;
	selp.u32 	%r71, 1, 0, %p15;
	add.s32 	%r72, %r68, %r71;
	sub.f64 	%fd16, %fd1, %fd15;
	abs.f64 	%fd17, %fd16;
	setp.gt.f64 	%p16, %fd17, 0d3E7AD7F29ABCAF48;
	selp.u32 	%r73, 1, 0, %p16;
	add.s32 	%r74, %r70, %r73;
	add.s64 	%rd49, %rd48, %rd11;
	ld.global.f64 	%fd18, [%rd49];
	setp.nan.f64 	%p17, %fd18, %fd18;
	selp.u32 	%r75, 1, 0, %p17;
	add.s32 	%r76, %r72, %r75;
	sub.f64 	%fd19, %fd1, %fd18;
	abs.f64 	%fd20, %fd19;
	setp.gt.f64 	%p18, %fd20, 0d3E7AD7F29ABCAF48;
	selp.u32 	%r77, 1, 0, %p18;
	add.s32 	%r78, %r74, %r77;
	add.s64 	%rd50, %rd49, %rd11;
	ld.global.f64 	%fd21, [%rd50];
	setp.nan.f64 	%p19, %fd21, %fd21;
	selp.u32 	%r79, 1, 0, %p19;
	add.s32 	%r80, %r76, %r79;
	sub.f64 	%fd22, %fd1, %fd21;
	abs.f64 	%fd23, %fd22;
	setp.gt.f64 	%p20, %fd23, 0d3E7AD7F29ABCAF48;
	selp.u32 	%r81, 1, 0, %p20;
	add.s32 	%r82, %r78, %r81;
	add.s64 	%rd51, %rd50, %rd11;
	ld.global.f64 	%fd24, [%rd51];
	setp.nan.f64 	%p21, %fd24, %fd24;
	selp.u32 	%r83, 1, 0, %p21;
	add.s32 	%r147, %r80, %r83;
	sub.f64 	%fd25, %fd1, %fd24;
	abs.f64 	%fd26, %fd25;
	setp.gt.f64 	%p22, %fd26, 0d3E7AD7F29ABCAF48;
	selp.u32 	%r84, 1, 0, %p22;
	add.s32 	%r148, %r82, %r84;
	add.s64 	%rd72, %rd72, 8;
	add.s64 	%rd52, %rd10, %rd72;
	add.s64 	%rd70, %rd70, %rd12;
	setp.ne.s64 	%p23, %rd52, 1;
	@%p23 bra 	$L__BB1_7;
$L__BB1_8:
	setp.eq.s64 	%p24, %rd7, 0;
	@%p24 bra 	$L__BB1_16;
	setp.lt.u64 	%p25, %rd5, 3;
	@%p25 bra 	$L__BB1_11;
	mul.lo.s64 	%rd53, %rd72, %rd31;
	shl.b64 	%rd54, %rd53, 3;
	add.s64 	%rd55, %rd14, %rd54;
	ld.global.f64 	%fd27, [%rd55];
	setp.nan.f64 	%p26, %fd27, %fd27;
	selp.u32 	%r86, 1, 0, %p26;
	add.s32 	%r87, %r147, %r86;
	sub.f64 	%fd28, %fd1, %fd27;
	abs.f64 	%fd29, %fd28;
	setp.gt.f64 	%p27, %fd29, 0d3E7AD7F29ABCAF48;
	selp.u32 	%r88, 1, 0, %p27;
	add.s32 	%r89, %r148, %r88;
	add.s64 	%rd56, %rd55, %rd11;
	ld.global.f64 	%fd30, [%rd56];
	setp.nan.f64 	%p28, %fd30, %fd30;
	selp.u32 	%r90, 1, 0, %p28;
	add.s32 	%r91, %r87, %r90;
	sub.f64 	%fd31, %fd1, %fd30;
	abs.f64 	%fd32, %fd31;
	setp.gt.f64 	%p29, %fd32, 0d3E7AD7F29ABCAF48;
	selp.u32 	%r92, 1, 0, %p29;
	add.s32 	%r93, %r89, %r92;
	add.s64 	%rd57, %rd56, %rd11;
	ld.global.f64 	%fd33, [%rd57];
	setp.nan.f64 	%p30, %fd33, %fd33;
	selp.u32 	%r94, 1, 0, %p30;
	add.s32 	%r95, %r91, %r94;
	sub.f64 	%fd34, %fd1, %fd33;
	abs.f64 	%fd35, %fd34;
	setp.gt.f64 	%p31, %fd35, 0d3E7AD7F29ABCAF48;
	selp.u32 	%r96, 1, 0, %p31;
	add.s32 	%r97, %r93, %r96;
	add.s64 	%rd58, %rd57, %rd11;
	ld.global.f64 	%fd36, [%rd58];
	setp.nan.f64 	%p32, %fd36, %fd36;
	selp.u32 	%r98, 1, 0, %p32;
	add.s32 	%r147, %r95, %r98;
	sub.f64 	%fd37, %fd1, %fd36;
	abs.f64 	%fd38, %fd37;
	setp.gt.f64 	%p33, %fd38, 0d3E7AD7F29ABCAF48;
	selp.u32 	%r99, 1, 0, %p33;
	add.s32 	%r148, %r97, %r99;
	add.s64 	%rd72, %rd72, 4;
$L__BB1_11:
	setp.eq.s64 	%p34, %rd8, 0;
	@%p34 bra 	$L__BB1_16;
	setp.eq.s64 	%p35, %rd6, 1;
	@%p35 bra 	$L__BB1_14;
	mul.lo.s64 	%rd59, %rd72, %rd31;
	shl.b64 	%rd60, %rd59, 3;
	add.s64 	%rd61, %rd14, %rd60;
	ld.global.f64 	%fd39, [%rd61];
	setp.nan.f64 	%p36, %fd39, %fd39;
	selp.u32 	%r101, 1, 0, %p36;
	add.s32 	%r102, %r147, %r101;
	sub.f64 	%fd40, %fd1, %fd39;
	abs.f64 	%fd41, %fd40;
	setp.gt.f64 	%p37, %fd41, 0d3E7AD7F29ABCAF48;
	selp.u32 	%r103, 1, 0, %p37;
	add.s32 	%r104, %r148, %r103;
	add.s64 	%rd62, %rd61, %rd11;
	ld.global.f64 	%fd42, [%rd62];
	setp.nan.f64 	%p38, %fd42, %fd42;
	selp.u32 	%r105, 1, 0, %p38;
	add.s32 	%r147, %r102, %r105;
	sub.f64 	%fd43, %fd1, %fd42;
	abs.f64 	%fd44, %fd43;
	setp.gt.f64 	%p39, %fd44, 0d3E7AD7F29ABCAF48;
	selp.u32 	%r106, 1, 0, %p39;
	add.s32 	%r148, %r104, %r106;
	add.s64 	%rd72, %rd72, 2;
$L__BB1_14:
	setp.eq.s64 	%p40, %rd9, 0;
	@%p40 bra 	$L__BB1_16;
	mul.lo.s64 	%rd63, %rd72, %rd31;
	shl.b64 	%rd64, %rd63, 3;
	add.s64 	%rd65, %rd14, %rd64;
	ld.global.f64 	%fd45, [%rd65];
	setp.nan.f64 	%p41, %fd45, %fd45;
	selp.u32 	%r107, 1, 0, %p41;
	add.s32 	%r147, %r147, %r107;
	sub.f64 	%fd46, %fd1, %fd45;
	abs.f64 	%fd47, %fd46;
	setp.gt.f64 	%p42, %fd47, 0d3E7AD7F29ABCAF48;
	selp.u32 	%r108, 1, 0, %p42;
	add.s32 	%r148, %r148, %r108;
$L__BB1_16:
	add.s64 	%rd69, %rd69, %rd2;
	setp.lt.u64 	%p43, %rd69, %rd31;
	@%p43 bra 	$L__BB1_5;
$L__BB1_17:
	shfl.sync.down.b32	%r109|%p44, %r148, 16, 31, -1;
	add.s32 	%r110, %r109, %r148;
	shfl.sync.down.b32	%r111|%p45, %r147, 16, 31, -1;
	add.s32 	%r112, %r111, %r147;
	shfl.sync.down.b32	%r113|%p46, %r110, 8, 31, -1;
	add.s32 	%r114, %r113, %r110;
	shfl.sync.down.b32	%r115|%p47, %r112, 8, 31, -1;
	add.s32 	%r116, %r115, %r112;
	shfl.sync.down.b32	%r117|%p48, %r114, 4, 31, -1;
	add.s32 	%r118, %r117, %r114;
	shfl.sync.down.b32	%r119|%p49, %r116, 4, 31, -1;
	add.s32 	%r120, %r119, %r116;
	shfl.sync.down.b32	%r121|%p50, %r118, 2, 31, -1;
	add.s32 	%r122, %r121, %r118;
	shfl.sync.down.b32	%r123|%p51, %r120, 2, 31, -1;
	add.s32 	%r124, %r123, %r120;
	shfl.sync.down.b32	%r125|%p52, %r122, 1, 31, -1;
	add.s32 	%r35, %r125, %r122;
	shfl.sync.down.b32	%r126|%p53, %r124, 1, 31, -1;
	add.s32 	%r36, %r126, %r124;
	mad.lo.s32 	%r127, %r2, %r1, %r3;
	and.b32  	%r128, %r127, 31;
	setp.ne.s32 	%p54, %r128, 0;
	@%p54 bra 	$L__BB1_19;
	ld.param.u64 	%rd68, [compareFP64_param_1];
	cvta.to.global.u64 	%rd66, %rd68;
	atom.global.add.u32 	%r129, [%rd66], %r35;
	cvta.to.global.u64 	%rd67, %rd29;
	atom.global.add.u32 	%r130, [%rd67], %r36;
$L__BB1_19:
	ret;

}
	// .globl	compareFP16
.visible .entry compareFP16(
	.param .u64 .ptr .align 1 compareFP16_param_0,
	.param .u64 .ptr .align 1 compareFP16_param_1,
	.param .u64 .ptr .align 1 compareFP16_param_2,
	.param .u64 compareFP16_param_3,
	.param .u64 compareFP16_param_4
)
{
	.reg .pred 	%p<55>;
	.reg .b16 	%rs<18>;
	.reg .b32 	%r<152>;
	.reg .b32 	%f<66>;
	.reg .b64 	%rd<80>;

	ld.param.u64 	%rd30, [compareFP16_param_0];
	ld.param.u64 	%rd29, [compareFP16_param_4];
	cvta.to.global.u64 	%rd1, %rd30;
	mov.u32 	%r1, %ntid.x;
	mov.u32 	%r38, %ntid.y;
	mul.lo.s32 	%r39, %r1, %r38;
	mov.u32 	%r40, %nctaid.x;
	mul.lo.s32 	%r41, %r39, %r40;
	mov.u32 	%r42, %nctaid.y;
	mul.lo.s32 	%r43, %r41, %r42;
	cvt.u64.u32 	%rd2, %r43;
	mov.u32 	%r44, %ctaid.y;
	mov.u32 	%r2, %tid.y;
	mad.lo.s32 	%r45, %r44, %r38, %r2;
	mov.u32 	%r46, %ctaid.x;
	mov.u32 	%r3, %tid.x;
	mad.lo.s32 	%r47, %r45, %r40, %r46;
	mad.lo.s32 	%r48, %r47, %r1, %r3;
	cvt.u64.u32 	%rd73, %r48;
	setp.le.u64 	%p1, %rd29, %rd73;
	mov.b32 	%r148, 0;
	mov.u32 	%r147, %r148;
	@%p1 bra 	$L__BB2_17;
	ld.param.u64 	%rd69, [compareFP16_param_3];
	setp.gt.u64 	%p2, %rd69, 1;
	@%p2 bra 	$L__BB2_4;
	mov.b32 	%r147, 0;
$L__BB2_3:
	shl.b64 	%rd31, %rd73, 1;
	add.s64 	%rd32, %rd1, %rd31;
	ld.global.u16 	%rs1, [%rd32];
	// begin inline asm
	{  cvt.f32.f16 %f2, %rs1;}

	// end inline asm
	abs.f32 	%f3, %f2;
	setp.nan.f32 	%p3, %f3, %f3;
	selp.u32 	%r51, 1, 0, %p3;
	add.s32 	%r147, %r147, %r51;
	add.s64 	%rd73, %rd73, %rd2;
	setp.lt.u64 	%p4, %rd73, %rd29;
	mov.b32 	%r148, 0;
	@%p4 bra 	$L__BB2_3;
	bra.uni 	$L__BB2_17;
$L__BB2_4:
	ld.param.u64 	%rd70, [compareFP16_param_3];
	add.s64 	%rd33, %rd70, -1;
	add.s64 	%rd34, %rd70, 7;
	and.b64  	%rd35, %rd34, 7;
	add.s64 	%rd4, %rd35, -1;
	and.b64  	%rd5, %rd33, 3;
	and.b64  	%rd6, %rd33, 7;
	and.b64  	%rd7, %rd34, 3;
	and.b64  	%rd36, %rd33, -8;
	neg.s64 	%rd8, %rd36;
	shl.b64 	%rd9, %rd29, 1;
	shl.b64 	%rd10, %rd29, 4;
	mov.b32 	%r147, 0;
	mov.u32 	%r148, %r147;
$L__BB2_5:
	ld.param.u64 	%rd71, [compareFP16_param_3];
	add.s64 	%rd38, %rd71, -2;
	setp.lt.u64 	%p5, %rd38, 7;
	shl.b64 	%rd39, %rd73, 1;
	add.s64 	%rd12, %rd1, %rd39;
	ld.global.u16 	%rs2, [%rd12];
	// begin inline asm
	{  cvt.f32.f16 %f4, %rs2;}

	// end inline asm
	abs.f32 	%f5, %f4;
	setp.nan.f32 	%p6, %f5, %f5;
	selp.u32 	%r54, 1, 0, %p6;
	add.s32 	%r147, %r147, %r54;
	mov.b64 	%rd76, 1;
	@%p5 bra 	$L__BB2_8;
	shl.b64 	%rd41, %rd73, 1;
	add.s64 	%rd42, %rd1, %rd9;
	add.s64 	%rd74, %rd42, %rd41;
	mov.b64 	%rd76, 1;
$L__BB2_7:
	.pragma "nounroll";
	ld.global.u16 	%rs3, [%rd74];
	// begin inline asm
	{  cvt.f32.f16 %f6, %rs3;}

	// end inline asm
	abs.f32 	%f14, %f6;
	setp.nan.f32 	%p7, %f14, %f14;
	selp.u32 	%r55, 1, 0, %p7;
	add.s32 	%r56, %r147, %r55;
	sub.f32 	%f15, %f4, %f6;
	abs.f32 	%f16, %f15;
	setp.gt.f32 	%p8, %f16, 0f3A83126F;
	selp.u32 	%r57, 1, 0, %p8;
	add.s32 	%r58, %r148, %r57;
	add.s64 	%rd43, %rd74, %rd9;
	ld.global.u16 	%rs4, [%rd43];
	// begin inline asm
	{  cvt.f32.f16 %f7, %rs4;}

	// end inline asm
	abs.f32 	%f17, %f7;
	setp.nan.f32 	%p9, %f17, %f17;
	selp.u32 	%r59, 1, 0, %p9;
	add.s32 	%r60, %r56, %r59;
	sub.f32 	%f18, %f4, %f7;
	abs.f32 	%f19, %f18;
	setp.gt.f32 	%p10, %f19, 0f3A83126F;
	selp.u32 	%r61, 1, 0, %p10;
	add.s32 	%r62, %r58, %r61;
	add.s64 	%rd44, %rd43, %rd9;
	ld.global.u16 	%rs5, [%rd44];
	// begin inline asm
	{  cvt.f32.f16 %f8, %rs5;}

	// end inline asm
	abs.f32 	%f20, %f8;
	setp.nan.f32 	%p11, %f20, %f20;
	selp.u32 	%r63, 1, 0, %p11;
	add.s32 	%r64, %r60, %r63;
	sub.f32 	%f21, %f4, %f8;
	abs.f32 	%f22, %f21;
	setp.gt.f32 	%p12, %f22, 0f3A83126F;
	selp.u32 	%r65, 1, 0, %p12;
	add.s32 	%r66, %r62, %r65;
	add.s64 	%rd45, %rd44, %rd9;
	ld.global.u16 	%rs6, [%rd45];
	// begin inline asm
	{  cvt.f32.f16 %f9, %rs6;}

	// end inline asm
	abs.f32 	%f23, %f9;
	setp.nan.f32 	%p13, %f23, %f23;
	selp.u32 	%r67, 1, 0, %p13;
	add.s32 	%r68, %r64, %r67;
	sub.f32 	%f24, %f4, %f9;
	abs.f32 	%f25, %f24;
	setp.gt.f32 	%p14, %f25, 0f3A83126F;
	selp.u32 	%r69, 1, 0, %p14;
	add.s32 	%r70, %r66, %r69;
	add.s64 	%rd46, %rd45, %rd9;
	ld.global.u16 	%rs7, [%rd46];
	// begin inline asm
	{  cvt.f32.f16 %f10, %rs7;}

	// end inline asm
	abs.f32 	%f26, %f10;
	setp.nan.f32 	%p15, %f26, %f26;
	selp.u32 	%r71, 1, 0, %p15;
	add.s32 	%r72, %r68, %r71;
	sub.f32 	%f27, %f4, %f10;
	abs.f32 	%f28, %f27;
	setp.gt.f32 	%p16, %f28, 0f3A83126F;
	selp.u32 	%r73, 1, 0, %p16;
	add.s32 	%r74, %r70, %r73;
	add.s64 	%rd47, %rd46, %rd9;
	ld.global.u16 	%rs8, [%rd47];
	// begin inline asm
	{  cvt.f32.f16 %f11, %rs8;}

	// end inline asm
	abs.f32 	%f29, %f11;
	setp.nan.f32 	%p17, %f29, %f29;
	selp.u32 	%r75, 1, 0, %p17;
	add.s32 	%r76, %r72, %r75;
	sub.f32 	%f30, %f4, %f11;
	abs.f32 	%f31, %f30;
	setp.gt.f32 	%p18, %f31, 0f3A83126F;
	selp.u32 	%r77, 1, 0, %p18;
	add.s32 	%r78, %r74, %r77;
	add.s64 	%rd48, %rd47, %rd9;
	ld.global.u16 	%rs9, [%rd48];
	// begin inline asm
	{  cvt.f32.f16 %f12, %rs9;}

	// end inline asm
	abs.f32 	%f32, %f12;
	setp.nan.f32 	%p19, %f32, %f32;
	selp.u32 	%r79, 1, 0, %p19;
	add.s32 	%r80, %r76, %r79;
	sub.f32 	%f33, %f4, %f12;
	abs.f32 	%f34, %f33;
	setp.gt.f32 	%p20, %f34, 0f3A83126F;
	selp.u32 	%r81, 1, 0, %p20;
	add.s32 	%r82, %r78, %r81;
	add.s64 	%rd49, %rd48, %rd9;
	ld.global.u16 	%rs10, [%rd49];
	// begin inline asm
	{  cvt.f32.f16 %f13, %rs10;}

	// end inline asm
	abs.f32 	%f35, %f13;
	setp.nan.f32 	%p21, %f35, %f35;
	selp.u32 	%r83, 1, 0, %p21;
	add.s32 	%r147, %r80, %r83;
	sub.f32 	%f36, %f4, %f13;
	abs.f32 	%f37, %f36;
	setp.gt.f32 	%p22, %f37, 0f3A83126F;
	selp.u32 	%r84, 1, 0, %p22;
	add.s32 	%r148, %r82, %r84;
	add.s64 	%rd76, %rd76, 8;
	add.s64 	%rd50, %rd8, %rd76;
	add.s64 	%rd74, %rd74, %rd10;
	setp.ne.s64 	%p23, %rd50, 1;
	@%p23 bra 	$L__BB2_7;
$L__BB2_8:
	setp.eq.s64 	%p24, %rd6, 0;
	@%p24 bra 	$L__BB2_16;
	setp.lt.u64 	%p25, %rd4, 3;
	@%p25 bra 	$L__BB2_11;
	mul.lo.s64 	%rd51, %rd76, %rd29;
	shl.b64 	%rd52, %rd51, 1;
	add.s64 	%rd53, %rd12, %rd52;
	ld.global.u16 	%rs11, [%rd53];
	// begin inline asm
	{  cvt.f32.f16 %f38, %rs11;}

	// end inline asm
	abs.f32 	%f42, %f38;
	setp.nan.f32 	%p26, %f42, %f42;
	selp.u32 	%r86, 1, 0, %p26;
	add.s32 	%r87, %r147, %r86;
	sub.f32 	%f43, %f4, %f38;
	abs.f32 	%f44, %f43;
	setp.gt.f32 	%p27, %f44, 0f3A83126F;
	selp.u32 	%r88, 1, 0, %p27;
	add.s32 	%r89, %r148, %r88;
	add.s64 	%rd54, %rd53, %rd9;
	ld.global.u16 	%rs12, [%rd54];
	// begin inline asm
	{  cvt.f32.f16 %f39, %rs12;}

	// end inline asm
	abs.f32 	%f45, %f39;
	setp.nan.f32 	%p28, %f45, %f45;
	selp.u32 	%r90, 1, 0, %p28;
	add.s32 	%r91, %r87, %r90;
	sub.f32 	%f46, %f4, %f39;
	abs.f32 	%f47, %f46;
	setp.gt.f32 	%p29, %f47, 0f3A83126F;
	selp.u32 	%r92, 1, 0, %p29;
	add.s32 	%r93, %r89, %r92;
	add.s64 	%rd55, %rd54, %rd9;
	ld.global.u16 	%rs13, [%rd55];
	// begin inline asm
	{  cvt.f32.f16 %f40, %rs13;}

	// end inline asm
	abs.f32 	%f48, %f40;
	setp.nan.f32 	%p30, %f48, %f48;
	selp.u32 	%r94, 1, 0, %p30;
	add.s32 	%r95, %r91, %r94;
	sub.f32 	%f49, %f4, %f40;
	abs.f32 	%f50, %f49;
	setp.gt.f32 	%p31, %f50, 0f3A83126F;
	selp.u32 	%r96, 1, 0, %p31;
	add.s32 	%r97, %r93, %r96;
	add.s64 	%rd56, %rd55, %rd9;
	ld.global.u16 	%rs14, [%rd56];
	// begin inline asm
	{  cvt.f32.f16 %f41, %rs14;}

	// end inline asm
	abs.f32 	%f51, %f41;
	setp.nan.f32 	%p32, %f51, %f51;
	selp.u32 	%r98, 1, 0, %p32;
	add.s32 	%r147, %r95, %r98;
	sub.f32 	%f52, %f4, %f41;
	abs.f32 	%f53, %f52;
	setp.gt.f32 	%p33, %f53, 0f3A83126F;
	selp.u32 	%r99, 1, 0, %p33;
	add.s32 	%r148, %r97, %r99;
	add.s64 	%rd76, %rd76, 4;
$L__BB2_11:
	setp.eq.s64 	%p34, %rd7, 0;
	@%p34 bra 	$L__BB2_16;
	setp.eq.s64 	%p35, %rd5, 1;
	@%p35 bra 	$L__BB2_14;
	mul.lo.s64 	%rd57, %rd76, %rd29;
	shl.b64 	%rd58, %rd57, 1;
	add.s64 	%rd59, %rd12, %rd58;
	ld.global.u16 	%rs15, [%rd59];
	// begin inline asm
	{  cvt.f32.f16 %f54, %rs15;}

	// end inline asm
	abs.f32 	%f56, %f54;
	setp.nan.f32 	%p36, %f56, %f56;
	selp.u32 	%r101, 1, 0, %p36;
	add.s32 	%r102, %r147, %r101;
	sub.f32 	%f57, %f4, %f54;
	abs.f32 	%f58, %f57;
	setp.gt.f32 	%p37, %f58, 0f3A83126F;
	selp.u32 	%r103, 1, 0, %p37;
	add.s32 	%r104, %r148, %r103;
	add.s64 	%rd60, %rd59, %rd9;
	ld.global.u16 	%rs16, [%rd60];
	// begin inline asm
	{  cvt.f32.f16 %f55, %rs16;}

	// end inline asm
	abs.f32 	%f59, %f55;
	setp.nan.f32 	%p38, %f59, %f59;
	selp.u32 	%r105, 1, 0, %p38;
	add.s32 	%r147, %r102, %r105;
	sub.f32 	%f60, %f4, %f55;
	abs.f32 	%f61, %f60;
	setp.gt.f32 	%p39, %f61, 0f3A83126F;
	selp.u32 	%r106, 1, 0, %p39;
	add.s32 	%r148, %r104, %r106;
	add.s64 	%rd76, %rd76, 2;
$L__BB2_14:
	ld.param.u64 	%rd72, [compareFP16_param_3];
	and.b64  	%rd61, %rd72, 1;
	setp.eq.b64 	%p40, %rd61, 1;
	@%p40 bra 	$L__BB2_16;
	mul.lo.s64 	%rd62, %rd76, %rd29;
	shl.b64 	%rd63, %rd62, 1;
	add.s64 	%rd64, %rd12, %rd63;
	ld.global.u16 	%rs17, [%rd64];
	// begin inline asm
	{  cvt.f32.f16 %f62, %rs17;}

	// end inline asm
	abs.f32 	%f63, %f62;
	setp.nan.f32 	%p41, %f63, %f63;
	selp.u32 	%r107, 1, 0, %p41;
	add.s32 	%r147, %r147, %r107;
	sub.f32 	%f64, %f4, %f62;
	abs.f32 	%f65, %f64;
	setp.gt.f32 	%p42, %f65, 0f3A83126F;
	selp.u32 	%r108, 1, 0, %p42;
	add.s32 	%r148, %r148, %r108;
$L__BB2_16:
	add.s64 	%rd73, %rd73, %rd2;
	setp.lt.u64 	%p43, %rd73, %rd29;
	@%p43 bra 	$L__BB2_5;
$L__BB2_17:
	shfl.sync.down.b32	%r109|%p44, %r148, 16, 31, -1;
	add.s32 	%r110, %r109, %r148;
	shfl.sync.down.b32	%r111|%p45, %r147, 16, 31, -1;
	add.s32 	%r112, %r111, %r147;
	shfl.sync.down.b32	%r113|%p46, %r110, 8, 31, -1;
	add.s32 	%r114, %r113, %r110;
	shfl.sync.down.b32	%r115|%p47, %r112, 8, 31, -1;
	add.s32 	%r116, %r115, %r112;
	shfl.sync.down.b32	%r117|%p48, %r114, 4, 31, -1;
	add.s32 	%r118, %r117, %r114;
	shfl.sync.down.b32	%r119|%p49, %r116, 4, 31, -1;
	add.s32 	%r120, %r119, %r116;
	shfl.sync.down.b32	%r121|%p50, %r118, 2, 31, -1;
	add.s32 	%r122, %r121, %r118;
	shfl.sync.down.b32	%r123|%p51, %r120, 2, 31, -1;
	add.s32 	%r124, %r123, %r120;
	shfl.sync.down.b32	%r125|%p52, %r122, 1, 31, -1;
	add.s32 	%r35, %r125, %r122;
	shfl.sync.down.b32	%r126|%p53, %r124, 1, 31, -1;
	add.s32 	%r36, %r126, %r124;
	mad.lo.s32 	%r127, %r2, %r1, %r3;
	and.b32  	%r128, %r127, 31;
	setp.ne.s32 	%p54, %r128, 0;
	@%p54 bra 	$L__BB2_19;
	ld.param.u64 	%rd68, [compareFP16_param_2];
	ld.param.u64 	%rd67, [compareFP16_param_1];
	cvta.to.global.u64 	%rd65, %rd67;
	atom.global.add.u32 	%r129, [%rd65], %r35;
	cvta.to.global.u64 	%rd66, %rd68;
	atom.global.add.u32 	%r130, [%rd66], %r36;
$L__BB2_19:
	ret;

}


// ===== COMPILED SASS (sm_100) =====

	.target	sm_100

	.elftype	@"ET_EXEC"


//--------------------- .note.nv.tkinfo           --------------------------
	.section	.note.nv.tkinfo,"",@"SHT_NOTE"
	.sectionflags	@"SHF_NOTE_NV_TKINFO"
	.tkinfo
        /*0018*/ 	.word	0x00000002
        /*0030*/ 	.string	""
        /*0030*/ 	.string	"ptxas"
        /*0030*/ 	.string	"Cuda compilation tools, release 13.0, V13.0.88"
        /*0030*/ 	.string	"Build cuda_13.0.r13.0/compiler.36424714_0"
        /*0030*/ 	.string	"-arch sm_100 -m 64 "



//--------------------- .note.nv.cuinfo           --------------------------
	.section	.note.nv.cuinfo,"",@"SHT_NOTE"
	.sectionflags	@"SHF_NOTE_NV_CUINFO"
        /*0018*/ 	.short	0x0002
        /*001a*/ 	.short	0x0064
        /*001c*/ 	.short	0x0082
	.zero		2


//--------------------- .nv.info                  --------------------------
	.section	.nv.info,"",@"SHT_CUDA_INFO"
	.align	4


	//----- nvinfo : EIATTR_REGCOUNT
	.align		4
        /*0000*/ 	.byte	0x04, 0x2f
        /*0002*/ 	.short	(.L_1 - .L_0)
	.align		4
.L_0:
        /*0004*/ 	.word	index@(compareFP32)
        /*0008*/ 	.word	0x00000020


	//----- nvinfo : EIATTR_FRAME_SIZE
	.align		4
.L_1:
        /*000c*/ 	.byte	0x04, 0x11
        /*000e*/ 	.short	(.L_3 - .L_2)
	.align		4
.L_2:
        /*0010*/ 	.word	index@(compareFP32)
        /*0014*/ 	.word	0x00000000


	//----- nvinfo : EIATTR_REGCOUNT
	.align		4
.L_3:
        /*0018*/ 	.byte	0x04, 0x2f
        /*001a*/ 	.short	(.L_5 - .L_4)
	.align		4
.L_4:
        /*001c*/ 	.word	index@(compareFP64)
        /*0020*/ 	.word	0x00000028


	//----- nvinfo : EIATTR_FRAME_SIZE
	.align		4
.L_5:
        /*0024*/ 	.byte	0x04, 0x11
        /*0026*/ 	.short	(.L_7 - .L_6)
	.align		4
.L_6:
        /*0028*/ 	.word	index@(compareFP64)
        /*002c*/ 	.word	0x00000000


	//----- nvinfo : EIATTR_REGCOUNT
	.align		4
.L_7:
        /*0030*/ 	.byte	0x04, 0x2f
        /*0032*/ 	.short	(.L_9 - .L_8)
	.align		4
.L_8:
        /*0034*/ 	.word	index@(compareFP16)
        /*0038*/ 	.word	0x0000001f


	//----- nvinfo : EIATTR_FRAME_SIZE
	.align		4
.L_9:
        /*003c*/ 	.byte	0x04, 0x11
        /*003e*/ 	.short	(.L_11 - .L_10)
	.align		4
.L_10:
        /*0040*/ 	.word	index@(compareFP16)
        /*0044*/ 	.word	0x00000000


	//----- nvinfo : EIATTR_MIN_STACK_SIZE
	.align		4
.L_11:
        /*0048*/ 	.byte	0x04, 0x12
        /*004a*/ 	.short	(.L_13 - .L_12)
	.align		4
.L_12:
        /*004c*/ 	.word	index@(compareFP16)
        /*0050*/ 	.word	0x00000000


	//----- nvinfo : EIATTR_MIN_STACK_SIZE
	.align		4
.L_13:
        /*0054*/ 	.byte	0x04, 0x12
        /*0056*/ 	.short	(.L_15 - .L_14)
	.align		4
.L_14:
        /*0058*/ 	.word	index@(compareFP64)
        /*005c*/ 	.word	0x00000000


	//----- nvinfo : EIATTR_MIN_STACK_SIZE
	.align		4
.L_15:
        /*0060*/ 	.byte	0x04, 0x12
        /*0062*/ 	.short	(.L_17 - .L_16)
	.align		4
.L_16:
        /*0064*/ 	.word	index@(compareFP32)
        /*0068*/ 	.word	0x00000000
.L_17:


//--------------------- .nv.compat                --------------------------
	.section	.nv.compat,"",@"SHT_CUDA_COMPAT_INFO"
	.align	4
        /*0000*/ 	.byte	0x02, 0x09, 0x00, 0x00, 0x02, 0x02, 0x01, 0x00, 0x02, 0x05, 0x05, 0x00, 0x03, 0x07, 0x01, 0x01
        /*0010*/ 	.byte	0x02, 0x03, 0x00, 0x00, 0x02, 0x06, 0x01, 0x00, 0x04, 0x0b, 0x08, 0x00, 0x01, 0x00, 0x00, 0x00
        /*0020*/ 	.byte	0x00, 0x00, 0x00, 0x00


//--------------------- .nv.info.compareFP16      --------------------------
	.section	.nv.info.compareFP16,"",@"SHT_CUDA_INFO"
	.sectionflags	@""
	.align	4


	//----- nvinfo : EIATTR_CUDA_API_VERSION
	.align		4
        /*0000*/ 	.byte	0x04, 0x37
        /*0002*/ 	.short	(.L_19 - .L_18)
.L_18:
        /*0004*/ 	.word	0x00000082


	//----- nvinfo : EIATTR_KPARAM_INFO
	.align		4
.L_19:
        /*0008*/ 	.byte	0x04, 0x17
        /*000a*/ 	.short	(.L_21 - .L_20)
.L_20:
        /*000c*/ 	.word	0x00000000
        /*0010*/ 	.short	0x0004
        /*0012*/ 	.short	0x0020
        /*0014*/ 	.byte	0x00, 0xf0, 0x21, 0x00


	//----- nvinfo : EIATTR_KPARAM_INFO
	.align		4
.L_21:
        /*0018*/ 	.byte	0x04, 0x17
        /*001a*/ 	.short	(.L_23 - .L_22)
.L_22:
        /*001c*/ 	.word	0x00000000
        /*0020*/ 	.short	0x0003
        /*0022*/ 	.short	0x0018
        /*0024*/ 	.byte	0x00, 0xf0, 0x21, 0x00


	//----- nvinfo : EIATTR_KPARAM_INFO
	.align		4
.L_23:
        /*0028*/ 	.byte	0x04, 0x17
        /*002a*/ 	.short	(.L_25 - .L_24)
.L_24:
        /*002c*/ 	.word	0x00000000
        /*0030*/ 	.short	0x0002
        /*0032*/ 	.short	0x0010
        /*0034*/ 	.byte	0x00, 0xf5, 0x21, 0x00


	//----- nvinfo : EIATTR_KPARAM_INFO
	.align		4
.L_25:
        /*0038*/ 	.byte	0x04, 0x17
        /*003a*/ 	.short	(.L_27 - .L_26)
.L_26:
        /*003c*/ 	.word	0x00000000
        /*0040*/ 	.short	0x0001
        /*0042*/ 	.short	0x0008
        /*0044*/ 	.byte	0x00, 0xf5, 0x21, 0x00


	//----- nvinfo : EIATTR_KPARAM_INFO
	.align		4
.L_27:
        /*0048*/ 	.byte	0x04, 0x17
        /*004a*/ 	.short	(.L_29 - .L_28)
.L_28:
        /*004c*/ 	.word	0x00000000
        /*0050*/ 	.short	0x0000
        /*0052*/ 	.short	0x0000
        /*0054*/ 	.byte	0x00, 0xf5, 0x21, 0x00


	//----- nvinfo : EIATTR_SPARSE_MMA_MASK
	.align		4
.L_29:
        /*0058*/ 	.byte	0x03, 0x50
        /*005a*/ 	.short	0x0000


	//----- nvinfo : EIATTR_MAXREG_COUNT
	.align		4
        /*005c*/ 	.byte	0x03, 0x1b
        /*005e*/ 	.short	0x00ff


	//----- nvinfo : EIATTR_MERCURY_ISA_VERSION
	.align		4
        /*0060*/ 	.byte	0x03, 0x5f
        /*0062*/ 	.short	0x0101


	//----- nvinfo : EIATTR_INT_WARP_WIDE_INSTR_OFFSETS
	.align		4
        /*0064*/ 	.byte	0x04, 0x31
        /*0066*/ 	.short	(.L_31 - .L_30)


	//   ....[0]....
.L_30:
        /*0068*/ 	.word	0x00001460


	//   ....[1]....
        /*006c*/ 	.word	0x00001470


	//   ....[2]....
        /*0070*/ 	.word	0x000014a0


	//----- nvinfo : EIATTR_COOP_GROUP_MASK_REGIDS
	.align		4
.L_31:
        /*0074*/ 	.byte	0x04, 0x29
        /*0076*/ 	.short	(.L_33 - .L_32)


	//   ....[0]....
.L_32:
        /*0078*/ 	.word	0xffffffff


	//   ....[1]....
        /*007c*/ 	.word	0xffffffff


	//   ....[2]....
        /*0080*/ 	.word	0xffffffff


	//   ....[3]....
        /*0084*/ 	.word	0xffffffff


	//   ....[4]....
        /*0088*/ 	.word	0xffffffff


	//   ....[5]....
        /*008c*/ 	.word	0xffffffff


	//   ....[6]....
        /*0090*/ 	.word	0xffffffff


	//   ....[7]....
        /*0094*/ 	.word	0xffffffff


	//   ....[8]....
        /*0098*/ 	.word	0xffffffff


	//   ....[9]....
        /*009c*/ 	.word	0xffffffff


	//----- nvinfo : EIATTR_COOP_GROUP_INSTR_OFFSETS
	.align		4
.L_33:
        /*00a0*/ 	.byte	0x04, 0x28
        /*00a2*/ 	.short	(.L_35 - .L_34)


	//   ....[0]....
.L_34:
        /*00a4*/ 	.word	0x000012b0


	//   ....[1]....
        /*00a8*/ 	.word	0x000012c0


	//   ....[2]....
        /*00ac*/ 	.word	0x00001310


	//   ....[3]....
        /*00b0*/ 	.word	0x00001320


	//   ....[4]....
        /*00b4*/ 	.word	0x00001350


	//   ....[5]....
        /*00b8*/ 	.word	0x00001370


	//   ....[6]....
        /*00bc*/ 	.word	0x000013b0


	//   ....[7]....
        /*00c0*/ 	.word	0x000013c0


	//   ....[8]....
        /*00c4*/ 	.word	0x000013f0


	//   ....[9]....
        /*00c8*/ 	.word	0x00001400


	//----- nvinfo : EIATTR_VRC_CTA_INIT_COUNT
	.align		4
.L_35:
        /*00cc*/ 	.byte	0x02, 0x4a
	.zero		1
	.zero		1


	//----- nvinfo : EIATTR_EXIT_INSTR_OFFSETS
	.align		4
        /*00d0*/ 	.byte	0x04, 0x1c
        /*00d2*/ 	.short	(.L_37 - .L_36)


	//   ....[0]....
.L_36:
        /*00d4*/ 	.word	0x00001410


	//   ....[1]....
        /*00d8*/ 	.word	0x00001500


	//----- nvinfo : EIATTR_CRS_STACK_SIZE
	.align		4
.L_37:
        /*00dc*/ 	.byte	0x04, 0x1e
        /*00de*/ 	.short	(.L_39 - .L_38)
.L_38:
        /*00e0*/ 	.word	0x00000000


	//----- nvinfo : EIATTR_CBANK_PARAM_SIZE
	.align		4
.L_39:
        /*00e4*/ 	.byte	0x03, 0x19
        /*00e6*/ 	.short	0x0028


	//----- nvinfo : EIATTR_PARAM_CBANK
	.align		4
        /*00e8*/ 	.byte	0x04, 0x0a
        /*00ea*/ 	.short	(.L_41 - .L_40)
	.align		4
.L_40:
        /*00ec*/ 	.word	index@(.nv.constant0.compareFP16)
        /*00f0*/ 	.short	0x0380
        /*00f2*/ 	.short	0x0028


	//----- nvinfo : EIATTR_SW_WAR
	.align		4
.L_41:
        /*00f4*/ 	.byte	0x04, 0x36
        /*00f6*/ 	.short	(.L_43 - .L_42)
.L_42:
        /*00f8*/ 	.word	0x00000008
.L_43:


//--------------------- .nv.info.compareFP64      --------------------------
	.section	.nv.info.compareFP64,"",@"SHT_CUDA_INFO"
	.sectionflags	@""
	.align	4


	//----- nvinfo : EIATTR_CUDA_API_VERSION
	.align		4
        /*0000*/ 	.byte	0x04, 0x37
        /*0002*/ 	.short	(.L_45 - .L_44)
.L_44:
        /*0004*/ 	.word	0x00000082


	//----- nvinfo : EIATTR_KPARAM_INFO
	.align		4
.L_45:
        /*0008*/ 	.byte	0x04, 0x17
        /*000a*/ 	.short	(.L_47 - .L_46)
.L_46:
        /*000c*/ 	.word	0x00000000
        /*0010*/ 	.short	0x0004
        /*0012*/ 	.short	0x0020
        /*0014*/ 	.byte	0x00, 0xf0, 0x21, 0x00


	//----- nvinfo : EIATTR_KPARAM_INFO
	.align		4
.L_47:
        /*0018*/ 	.byte	0x04, 0x17
        /*001a*/ 	.short	(.L_49 - .L_48)
.L_48:
        /*001c*/ 	.word	0x00000000
        /*0020*/ 	.short	0x0003
        /*0022*/ 	.short	0x0018
        /*0024*/ 	.byte	0x00, 0xf0, 0x21, 0x00


	//----- nvinfo : EIATTR_KPARAM_INFO
	.align		4
.L_49:
        /*0028*/ 	.byte	0x04, 0x17
        /*002a*/ 	.short	(.L_51 - .L_50)
.L_50:
        /*002c*/ 	.word	0x00000000
        /*0030*/ 	.short	0x0002
        /*0032*/ 	.short	0x0010
        /*0034*/ 	.byte	0x00, 0xf5, 0x21, 0x00


	//----- nvinfo : EIATTR_KPARAM_INFO
	.align		4
.L_51:
        /*0038*/ 	.byte	0x04, 0x17
        /*003a*/ 	.short	(.L_53 - .L_52)
.L_52:
        /*003c*/ 	.word	0x00000000
        /*0040*/ 	.short	0x0001
        /*0042*/ 	.short	0x0008
        /*0044*/ 	.byte	0x00, 0xf5, 0x21, 0x00


	//----- nvinfo : EIATTR_KPARAM_INFO
	.align		4
.L_53:
        /*0048*/ 	.byte	0x04, 0x17
        /*004a*/ 	.short	(.L_55 - .L_54)
.L_54:
        /*004c*/ 	.word	0x00000000
        /*0050*/ 	.short	0x0000
        /*0052*/ 	.short	0x0000
        /*0054*/ 	.byte	0x00, 0xf5, 0x21, 0x00


	//----- nvinfo : EIATTR_SPARSE_MMA_MASK
	.align		4
.L_55:
        /*0058*/ 	.byte	0x03, 0x50
        /*005a*/ 	.short	0x0000


	//----- nvinfo : EIATTR_MAXREG_COUNT
	.align		4
        /*005c*/ 	.byte	0x03, 0x1b
        /*005e*/ 	.short	0x00ff


	//----- nvinfo : EIATTR_MERCURY_ISA_VERSION
	.align		4
        /*0060*/ 	.byte	0x03, 0x5f
        /*0062*/ 	.short	0x0101


	//----- nvinfo : EIATTR_INT_WARP_WIDE_INSTR_OFFSETS
	.align		4
        /*0064*/ 	.byte	0x04, 0x31
        /*0066*/ 	.short	(.L_57 - .L_56)


	//   ....[0]....
.L_56:
        /*0068*/ 	.word	0x00001370


	//   ....[1]....
        /*006c*/ 	.word	0x00001380


	//   ....[2]....
        /*0070*/ 	.word	0x000013b0


	//----- nvinfo : EIATTR_COOP_GROUP_MASK_REGIDS
	.align		4
.L_57:
        /*0074*/ 	.byte	0x04, 0x29
        /*0076*/ 	.short	(.L_59 - .L_58)


	//   ....[0]....
.L_58:
        /*0078*/ 	.word	0xffffffff


	//   ....[1]....
        /*007c*/ 	.word	0xffffffff


	//   ....[2]....
        /*0080*/ 	.word	0xffffffff


	//   ....[3]....
        /*0084*/ 	.word	0xffffffff


	//   ....[4]....
        /*0088*/ 	.word	0xffffffff


	//   ....[5]....
        /*008c*/ 	.word	0xffffffff


	//   ....[6]....
        /*0090*/ 	.word	0xffffffff


	//   ....[7]....
        /*0094*/ 	.word	0xffffffff


	//   ....[8]....
        /*0098*/ 	.word	0xffffffff


	//   ....[9]....
        /*009c*/ 	.word	0xffffffff


	//----- nvinfo : EIATTR_COOP_GROUP_INSTR_OFFSETS
	.align		4
.L_59:
        /*00a0*/ 	.byte	0x04, 0x28
        /*00a2*/ 	.short	(.L_61 - .L_60)


	//   ....[0]....
.L_60:
        /*00a4*/ 	.word	0x000011c0


	//   ....[1]....
        /*00a8*/ 	.word	0x000011d0


	//   ....[2]....
        /*00ac*/ 	.word	0x00001220


	//   ....[3]....
        /*00b0*/ 	.word	0x00001230


	//   ....[4]....
        /*00b4*/ 	.word	0x00001260


	//   ....[5]....
        /*00b8*/ 	.word	0x00001280


	//   ....[6]....
        /*00bc*/ 	.word	0x000012c0


	//   ....[7]....
        /*00c0*/ 	.word	0x000012d0


	//   ....[8]....
        /*00c4*/ 	.word	0x00001300


	//   ....[9]....
        /*00c8*/ 	.word	0x00001310


	//----- nvinfo : EIATTR_VRC_CTA_INIT_COUNT
	.align		4
.L_61:
        /*00cc*/ 	.byte	0x02, 0x4a
	.zero		1
	.zero		1


	//----- nvinfo : EIATTR_EXIT_INSTR_OFFSETS
	.align		4
        /*00d0*/ 	.byte	0x04, 0x1c
        /*00d2*/ 	.short	(.L_63 - .L_62)


	//   ....[0]....
.L_62:
        /*00d4*/ 	.word	0x00001320


	//   ....[1]....
        /*00d8*/ 	.word	0x00001410


	//----- nvinfo : EIATTR_CRS_STACK_SIZE
	.align		4
.L_63:
        /*00dc*/ 	.byte	0x04, 0x1e
        /*00de*/ 	.short	(.L_65 - .L_64)
.L_64:
        /*00e0*/ 	.word	0x00000000


	//----- nvinfo : EIATTR_CBANK_PARAM_SIZE
	.align		4
.L_65:
        /*00e4*/ 	.byte	0x03, 0x19
        /*00e6*/ 	.short	0x0028


	//----- nvinfo : EIATTR_PARAM_CBANK
	.align		4
        /*00e8*/ 	.byte	0x04, 0x0a
        /*00ea*/ 	.short	(.L_67 - .L_66)
	.align		4
.L_66:
        /*00ec*/ 	.word	index@(.nv.constant0.compareFP64)
        /*00f0*/ 	.short	0x0380
        /*00f2*/ 	.short	0x0028


	//----- nvinfo : EIATTR_SW_WAR
	.align		4
.L_67:
        /*00f4*/ 	.byte	0x04, 0x36
        /*00f6*/ 	.short	(.L_69 - .L_68)
.L_68:
        /*00f8*/ 	.word	0x00000008
.L_69:


//--------------------- .nv.info.compareFP32      --------------------------
	.section	.nv.info.compareFP32,"",@"SHT_CUDA_INFO"
	.sectionflags	@""
	.align	4


	//----- nvinfo : EIATTR_CUDA_API_VERSION
	.align		4
        /*0000*/ 	.byte	0x04, 0x37
        /*0002*/ 	.short	(.L_71 - .L_70)
.L_70:
        /*0004*/ 	.word	0x00000082


	//----- nvinfo : EIATTR_KPARAM_INFO
	.align		4
.L_71:
        /*0008*/ 	.byte	0x04, 0x17
        /*000a*/ 	.short	(.L_73 - .L_72)
.L_72:
        /*000c*/ 	.word	0x00000000
        /*0010*/ 	.short	0x0004
        /*0012*/ 	.short	0x0020
        /*0014*/ 	.byte	0x00, 0xf0, 0x21, 0x00


	//----- nvinfo : EIATTR_KPARAM_INFO
	.align		4
.L_73:
        /*0018*/ 	.byte	0x04, 0x17
        /*001a*/ 	.short	(.L_75 - .L_74)
.L_74:
        /*001c*/ 	.word	0x00000000
        /*0020*/ 	.short	0x0003
        /*0022*/ 	.short	0x0018
        /*0024*/ 	.byte	0x00, 0xf0, 0x21, 0x00


	//----- nvinfo : EIATTR_KPARAM_INFO
	.align		4
.L_75:
        /*0028*/ 	.byte	0x04, 0x17
        /*002a*/ 	.short	(.L_77 - .L_76)
.L_76:
        /*002c*/ 	.word	0x00000000
        /*0030*/ 	.short	0x0002
        /*0032*/ 	.short	0x0010
        /*0034*/ 	.byte	0x00, 0xf5, 0x21, 0x00


	//----- nvinfo : EIATTR_KPARAM_INFO
	.align		4
.L_77:
        /*0038*/ 	.byte	0x04, 0x17
        /*003a*/ 	.short	(.L_79 - .L_78)
.L_78:
        /*003c*/ 	.word	0x00000000
        /*0040*/ 	.short	0x0001
        /*0042*/ 	.short	0x0008
        /*0044*/ 	.byte	0x00, 0xf5, 0x21, 0x00


	//----- nvinfo : EIATTR_KPARAM_INFO
	.align		4
.L_79:
        /*0048*/ 	.byte	0x04, 0x17
        /*004a*/ 	.short	(.L_81 - .L_80)
.L_80:
        /*004c*/ 	.word	0x00000000
        /*0050*/ 	.short	0x0000
        /*0052*/ 	.short	0x0000
        /*0054*/ 	.byte	0x00, 0xf5, 0x21, 0x00


	//----- nvinfo : EIATTR_SPARSE_MMA_MASK
	.align		4
.L_81:
        /*0058*/ 	.byte	0x03, 0x50
        /*005a*/ 	.short	0x0000


	//----- nvinfo : EIATTR_MAXREG_COUNT
	.align		4
        /*005c*/ 	.byte	0x03, 0x1b
        /*005e*/ 	.short	0x00ff


	//----- nvinfo : EIATTR_MERCURY_ISA_VERSION
	.align		4
        /*0060*/ 	.byte	0x03, 0x5f
        /*0062*/ 	.short	0x0101


	//----- nvinfo : EIATTR_INT_WARP_WIDE_INSTR_OFFSETS
	.align		4
        /*0064*/ 	.byte	0x04, 0x31
        /*0066*/ 	.short	(.L_83 - .L_82)


	//   ....[0]....
.L_82:
        /*0068*/ 	.word	0x00001350


	//   ....[1]....
        /*006c*/ 	.word	0x00001360


	//   ....[2]....
        /*0070*/ 	.word	0x00001390


	//----- nvinfo : EIATTR_COOP_GROUP_MASK_REGIDS
	.align		4
.L_83:
        /*0074*/ 	.byte	0x04, 0x29
        /*0076*/ 	.short	(.L_85 - .L_84)


	//   ....[0]....
.L_84:
        /*0078*/ 	.word	0xffffffff


	//   ....[1]....
        /*007c*/ 	.word	0xffffffff


	//   ....[2]....
        /*0080*/ 	.word	0xffffffff


	//   ....[3]....
        /*0084*/ 	.word	0xffffffff


	//   ....[4]....
        /*0088*/ 	.word	0xffffffff


	//   ....[5]....
        /*008c*/ 	.word	0xffffffff


	//   ....[6]....
        /*0090*/ 	.word	0xffffffff


	//   ....[7]....
        /*0094*/ 	.word	0xffffffff


	//   ....[8]....
        /*0098*/ 	.word	0xffffffff


	//   ....[9]....
        /*009c*/ 	.word	0xffffffff


	//----- nvinfo : EIATTR_COOP_GROUP_INSTR_OFFSETS
	.align		4
.L_85:
        /*00a0*/ 	.byte	0x04, 0x28
        /*00a2*/ 	.short	(.L_87 - .L_86)


	//   ....[0]....
.L_86:
        /*00a4*/ 	.word	0x000011a0


	//   ....[1]....
        /*00a8*/ 	.word	0x000011b0


	//   ....[2]....
        /*00ac*/ 	.word	0x00001200


	//   ....[3]....
        /*00b0*/ 	.word	0x00001210


	//   ....[4]....
        /*00b4*/ 	.word	0x00001240


	//   ....[5]....
        /*00b8*/ 	.word	0x00001260


	//   ....[6]....
        /*00bc*/ 	.word	0x000012a0


	//   ....[7]....
        /*00c0*/ 	.word	0x000012b0


	//   ....[8]....
        /*00c4*/ 	.word	0x000012e0


	//   ....[9]....
        /*00c8*/ 	.word	0x000012f0


	//----- nvinfo : EIATTR_VRC_CTA_INIT_COUNT
	.align		4
.L_87:
        /*00cc*/ 	.byte	0x02, 0x4a
	.zero		1
	.zero		1


	//----- nvinfo : EIATTR_EXIT_INSTR_OFFSETS
	.align		4
        /*00d0*/ 	.byte	0x04, 0x1c
        /*00d2*/ 	.short	(.L_89 - .L_88)


	//   ....[0]....
.L_88:
        /*00d4*/ 	.word	0x00001300


	//   ....[1]....
        /*00d8*/ 	.word	0x000013f0


	//----- nvinfo : EIATTR_CRS_STACK_SIZE
	.align		4
.L_89:
        /*00dc*/ 	.byte	0x04, 0x1e
        /*00de*/ 	.short	(.L_91 - .L_90)
.L_90:
        /*00e0*/ 	.word	0x00000000


	//----- nvinfo : EIATTR_CBANK_PARAM_SIZE
	.align		4
.L_91:
        /*00e4*/ 	.byte	0x03, 0x19
        /*00e6*/ 	.short	0x0028


	//----- nvinfo : EIATTR_PARAM_CBANK
	.align		4
        /*00e8*/ 	.byte	0x04, 0x0a
        /*00ea*/ 	.short	(.L_93 - .L_92)
	.align		4
.L_92:
        /*00ec*/ 	.word	index@(.nv.constant0.compareFP32)
        /*00f0*/ 	.short	0x0380
        /*00f2*/ 	.short	0x0028


	//----- nvinfo : EIATTR_SW_WAR
	.align		4
.L_93:
        /*00f4*/ 	.byte	0x04, 0x36
        /*00f6*/ 	.short	(.L_95 - .L_94)
.L_94:
        /*00f8*/ 	.word	0x00000008
.L_95:


//--------------------- .nv.callgraph             --------------------------
	.section	.nv.callgraph,"",@"SHT_CUDA_CALLGRAPH"
	.align	4
	.sectionentsize	8
	.align		4
        /*0000*/ 	.word	0x00000000
	.align		4
        /*0004*/ 	.word	0xffffffff
	.align		4
        /*0008*/ 	.word	0x00000000
	.align		4
        /*000c*/ 	.word	0xfffffffe
	.align		4
        /*0010*/ 	.word	0x00000000
	.align		4
        /*0014*/ 	.word	0xfffffffd
	.align		4
        /*0018*/ 	.word	0x00000000
	.align		4
        /*001c*/ 	.word	0xfffffffc


//--------------------- .text.compareFP16         --------------------------
	.section	.text.compareFP16,"ax",@progbits
	.align	128
        .global         compareFP16
        .type           compareFP16,@function
        .size           compareFP16,(.L_x_36 - compareFP16)
        .other          compareFP16,@"STO_CUDA_ENTRY STV_DEFAULT"
compareFP16:
.text.compareFP16:
[----:B------:R-:W-:Y:S01]  /*0000*/  LDC R1, c[0x0][0x37c] ;  /* 0x0000df00ff017b82 */ /* 0x000fe20000000800 */
[----:B------:R-:W0:Y:S01]  /*0010*/  S2R R0, SR_CTAID.Y ;  /* 0x0000000000007919 */ /* 0x000e220000002600 */
[----:B------:R-:W1:Y:S06]  /*0020*/  LDCU UR7, c[0x0][0x360] ;  /* 0x00006c00ff0777ac */ /* 0x000e6c0008000800 */
[----:B------:R-:W2:Y:S01]  /*0030*/  LDC.64 R10, c[0x0][0x3a0] ;  /* 0x0000e800ff0a7b82 */ /* 0x000ea20000000a00 */
[----:B------:R-:W-:Y:S01]  /*0040*/  BSSY.RECONVERGENT B0, `(.L_x_0) ;  /* 0x0000126000007945 */ /* 0x000fe20003800200 */
[----:B------:R-:W0:Y:S01]  /*0050*/  S2R R3, SR_TID.Y ;  /* 0x0000000000037919 */ /* 0x000e220000002200 */
[----:B------:R-:W0:Y:S01]  /*0060*/  LDCU UR4, c[0x0][0x364] ;  /* 0x00006c80ff0477ac */ /* 0x000e220008000800 */
[----:B------:R-:W-:Y:S01]  /*0070*/  IMAD.MOV.U32 R8, RZ, RZ, RZ ;  /* 0x000000ffff087224 */ /* 0x000fe200078e00ff */
[----:B------:R-:W3:Y:S01]  /*0080*/  S2R R5, SR_CTAID.X ;  /* 0x0000000000057919 */ /* 0x000ee20000002500 */
[----:B------:R-:W3:Y:S01]  /*0090*/  LDCU UR5, c[0x0][0x370] ;  /* 0x00006e00ff0577ac */ /* 0x000ee20008000800 */
[----:B------:R-:W4:Y:S01]  /*00a0*/  S2R R7, SR_TID.X ;  /* 0x0000000000077919 */ /* 0x000f220000002100 */
[----:B------:R-:W5:Y:S01]  /*00b0*/  LDCU UR6, c[0x0][0x374] ;  /* 0x00006e80ff0677ac */ /* 0x000f620008000800 */
[----:B------:R-:W0:Y:S01]  /*00c0*/  LDCU.64 UR8, c[0x0][0x358] ;  /* 0x00006b00ff0877ac */ /* 0x000e220008000a00 */
[----:B------:R-:W0:Y:S02]  /*00d0*/  LDCU.64 UR10, c[0x0][0x380] ;  /* 0x00007000ff0a77ac */ /* 0x000e240008000a00 */
[----:B0-----:R-:W-:Y:S01]  /*00e0*/  IMAD R0, R0, UR4, R3 ;  /* 0x0000000400007c24 */ /* 0x001fe2000f8e0203 */
[----:B-1----:R-:W-:-:S03]  /*00f0*/  UIMAD UR4, UR7, UR4, URZ ;  /* 0x00000004070472a4 */ /* 0x002fc6000f8e02ff */
[----:B---3--:R-:W-:Y:S01]  /*0100*/  IMAD R0, R0, UR5, R5 ;  /* 0x0000000500007c24 */ /* 0x008fe2000f8e0205 */
[----:B------:R-:W-:-:S03]  /*0110*/  UIMAD UR4, UR4, UR5, URZ ;  /* 0x00000005040472a4 */ /* 0x000fc6000f8e02ff */
[----:B----4-:R-:W-:Y:S01]  /*0120*/  IMAD R5, R0, UR7, R7 ;  /* 0x0000000700057c24 */ /* 0x010fe2000f8e0207 */
[----:B-----5:R-:W-:Y:S01]  /*0130*/  UIMAD UR4, UR4, UR6, URZ ;  /* 0x00000006040472a4 */ /* 0x020fe2000f8e02ff */
[----:B------:R-:W-:-:S03]  /*0140*/  IMAD.MOV.U32 R7, RZ, RZ, RZ ;  /* 0x000000ffff077224 */ /* 0x000fc600078e00ff */
[----:B--2---:R-:W-:-:S04]  /*0150*/  ISETP.GE.U32.AND P0, PT, R5, R10, PT ;  /* 0x0000000a0500720c */ /* 0x004fc80003f06070 */
[----:B------:R-:W-:-:S13]  /*0160*/  ISETP.GE.U32.AND.EX P0, PT, RZ, R11, PT, P0 ;  /* 0x0000000bff00720c */ /* 0x000fda0003f06100 */
[----:B------:R-:W-:Y:S05]  /*0170*/  @P0 BRA `(.L_x_1) ;  /* 0x0000001000480947 */ /* 0x000fea0003800000 */
[----:B------:R-:W0:Y:S01]  /*0180*/  LDC.64 R8, c[0x0][0x398] ;  /* 0x0000e600ff087b82 */ /* 0x000e220000000a00 */
[----:B------:R-:W-:Y:S01]  /*0190*/  IMAD.MOV.U32 R6, RZ, RZ, RZ ;  /* 0x000000ffff067224 */ /* 0x000fe200078e00ff */
[----:B0-----:R-:W-:-:S04]  /*01a0*/  ISETP.GT.U32.AND P0, PT, R8, 0x1, PT ;  /* 0x000000010800780c */ /* 0x001fc80003f04070 */
[----:B------:R-:W-:-:S13]  /*01b0*/  ISETP.GT.U32.AND.EX P0, PT, R9, RZ, PT, P0 ;  /* 0x000000ff0900720c */ /* 0x000fda0003f04100 */
[----:B------:R-:W-:Y:S05]  /*01c0*/  @P0 BRA `(.L_x_2) ;  /* 0x0000000000480947 */ /* 0x000fea0003800000 */
[----:B------:R-:W-:Y:S01]  /*01d0*/  HFMA2 R7, -RZ, RZ, 0, 0 ;  /* 0x00000000ff077431 */ /* 0x000fe200000001ff */
[----:B------:R-:W-:Y:S06]  /*01e0*/  BSSY.RECONVERGENT B1, `(.L_x_3) ;  /* 0x000000e000017945 */ /* 0x000fec0003800200 */
.L_x_4:
[----:B------:R-:W-:-:S04]  /*01f0*/  LEA R2, P0, R5, UR10, 0x1 ;  /* 0x0000000a05027c11 */ /* 0x000fc8000f8008ff */
[----:B------:R-:W-:-:S05]  /*0200*/  LEA.HI.X R3, R5, UR11, R6, 0x1, P0 ;  /* 0x0000000b05037c11 */ /* 0x000fca00080f0c06 */
[----:B------:R-:W2:Y:S01]  /*0210*/  LDG.E.U16 R2, desc[UR8][R2.64] ;  /* 0x0000000802027981 */ /* 0x000ea2000c1e1500 */
[----:B------:R-:W-:-:S05]  /*0220*/  IADD3 R5, P0, PT, R5, UR4, RZ ;  /* 0x0000000405057c10 */ /* 0x000fca000ff1e0ff */
[----:B------:R-:W-:Y:S01]  /*0230*/  IMAD.X R6, RZ, RZ, R6, P0 ;  /* 0x000000ffff067224 */ /* 0x000fe200000e0606 */
[----:B------:R-:W-:-:S04]  /*0240*/  ISETP.GE.U32.AND P0, PT, R5, R10, PT ;  /* 0x0000000a0500720c */ /* 0x000fc80003f06070 */
[----:B------:R-:W-:Y:S01]  /*0250*/  ISETP.GE.U32.AND.EX P0, PT, R6, R11, PT, P0 ;  /* 0x0000000b0600720c */ /* 0x000fe20003f06100 */
[----:B--2---:R-:W-:-:S05]  /*0260*/  HADD2.F32 R0, -RZ, R2.H0_H0 ;  /* 0x20000002ff007230 */ /* 0x004fca0000004100 */
[----:B------:R-:W-:Y:S01]  /*0270*/  FSETP.NAN.AND P1, PT, |R0|, |R0|, PT ;  /* 0x400000000000720b */ /* 0x000fe20003f28200 */
[----:B------:R-:W-:-:S12]  /*0280*/  VIADD R0, R7, 0x1 ;  /* 0x0000000107007836 */ /* 0x000fd80000000000 */
[----:B------:R-:W-:-:S05]  /*0290*/  @!P1 IMAD.MOV R0, RZ, RZ, R7 ;  /* 0x000000ffff009224 */ /* 0x000fca00078e0207 */
[----:B------:R-:W-:Y:S01]  /*02a0*/  MOV R7, R0 ;  /* 0x0000000000077202 */ /* 0x000fe20000000f00 */
[----:B------:R-:W-:Y:S06]  /*02b0*/  @!P0 BRA `(.L_x_4) ;  /* 0xfffffffc00cc8947 */ /* 0x000fec000383ffff */
[----:B------:R-:W-:Y:S05]  /*02c0*/  BSYNC.RECONVERGENT B1 ;  /* 0x0000000000017941 */ /* 0x000fea0003800200 */
.L_x_3:
[----:B------:R-:W-:Y:S01]  /*02d0*/  IMAD.MOV.U32 R8, RZ, RZ, RZ ;  /* 0x000000ffff087224 */ /* 0x000fe200078e00ff */
[----:B------:R-:W-:Y:S06]  /*02e0*/  BRA `(.L_x_1) ;  /* 0x0000000c00ec7947 */ /* 0x000fec0003800000 */
.L_x_2:
[C---:B------:R-:W-:Y:S01]  /*02f0*/  VIADD R4, R8.reuse, 0x7 ;  /* 0x0000000708047836 */ /* 0x040fe20000000000 */
[----:B------:R-:W-:Y:S01]  /*0300*/  IADD3 R3, P2, PT, R8, -0x1, RZ ;  /* 0xffffffff08037810 */ /* 0x000fe20007f5e0ff */
[----:B------:R-:W-:Y:S02]  /*0310*/  IMAD.MOV.U32 R7, RZ, RZ, RZ ;  /* 0x000000ffff077224 */ /* 0x000fe400078e00ff */
[----:B------:R-:W-:Y:S01]  /*0320*/  IMAD.MOV.U32 R8, RZ, RZ, RZ ;  /* 0x000000ffff087224 */ /* 0x000fe200078e00ff */
[----:B------:R-:W-:Y:S02]  /*0330*/  LOP3.LUT R0, R4, 0x7, RZ, 0xc0, !PT ;  /* 0x0000000704007812 */ /* 0x000fe400078ec0ff */
[----:B------:R-:W-:Y:S02]  /*0340*/  LOP3.LUT R2, R3, 0x3, RZ, 0xc0, !PT ;  /* 0x0000000303027812 */ /* 0x000fe400078ec0ff */
[----:B------:R-:W-:Y:S02]  /*0350*/  IADD3 R0, P3, PT, R0, -0x1, RZ ;  /* 0xffffffff00007810 */ /* 0x000fe40007f7e0ff */
[----:B------:R-:W-:-:S02]  /*0360*/  ISETP.NE.U32.AND P0, PT, R2, 0x1, PT ;  /* 0x000000010200780c */ /* 0x000fc40003f05070 */
[----:B------:R-:W-:Y:S01]  /*0370*/  ISETP.GE.U32.AND P1, PT, R0, 0x3, PT ;  /* 0x000000030000780c */ /* 0x000fe20003f26070 */
[----:B------:R-:W-:Y:S01]  /*0380*/  IMAD.X R0, RZ, RZ, -0x1, P3 ;  /* 0xffffffffff007424 */ /* 0x000fe200018e06ff */
[----:B------:R-:W-:Y:S02]  /*0390*/  IADD3.X R2, PT, PT, R9, -0x1, RZ, P2, !PT ;  /* 0xffffffff09027810 */ /* 0x000fe400017fe4ff */
[----:B------:R-:W-:Y:S02]  /*03a0*/  ISETP.NE.AND.EX P0, PT, RZ, RZ, PT, P0 ;  /* 0x000000ffff00720c */ /* 0x000fe40003f05300 */
[----:B------:R-:W-:Y:S02]  /*03b0*/  ISETP.GE.U32.AND.EX P1, PT, R0, RZ, PT, P1 ;  /* 0x000000ff0000720c */ /* 0x000fe40003f26110 */
[C-C-:B------:R-:W-:Y:S02]  /*03c0*/  SHF.L.U64.HI R0, R10.reuse, 0x1, R11.reuse ;  /* 0x000000010a007819 */ /* 0x140fe4000001020b */
[----:B------:R-:W-:-:S02]  /*03d0*/  SHF.L.U64.HI R11, R10, 0x4, R11 ;  /* 0x000000040a0b7819 */ /* 0x000fc4000001020b */
[----:B------:R-:W-:Y:S02]  /*03e0*/  SHF.L.U32 R9, R10, 0x1, RZ ;  /* 0x000000010a097819 */ /* 0x000fe400000006ff */
[----:B------:R-:W-:-:S07]  /*03f0*/  LOP3.LUT R24, R3, 0xfffffff8, RZ, 0xc0, !PT ;  /* 0xfffffff803187812 */ /* 0x000fce00078ec0ff */
.L_x_10:
[----:B------:R-:W0:Y:S01]  /*0400*/  LDCU.64 UR12, c[0x0][0x380] ;  /* 0x00007000ff0c77ac */ /* 0x000e220008000a00 */
[----:B------:R-:W1:Y:S01]  /*0410*/  LDC.64 R14, c[0x0][0x398] ;  /* 0x0000e600ff0e7b82 */ /* 0x000e620000000a00 */
[----:B0-----:R-:W-:-:S04]  /*0420*/  LEA R12, P2, R5, UR12, 0x1 ;  /* 0x0000000c050c7c11 */ /* 0x001fc8000f8408ff */
[----:B------:R-:W-:-:S05]  /*0430*/  LEA.HI.X R13, R5, UR13, R6, 0x1, P2 ;  /* 0x0000000d050d7c11 */ /* 0x000fca00090f0c06 */
[----:B------:R-:W2:Y:S01]  /*0440*/  LDG.E.U16 R25, desc[UR8][R12.64] ;  /* 0x000000080c197981 */ /* 0x000ea2000c1e1500 */
[----:B-1----:R-:W-:Y:S01]  /*0450*/  IADD3 R16, P3, PT, R14, -0x2, RZ ;  /* 0xfffffffe0e107810 */ /* 0x002fe20007f7e0ff */
[----:B------:R-:W-:-:S03]  /*0460*/  IMAD.MOV.U32 R27, RZ, RZ, RZ ;  /* 0x000000ffff1b7224 */ /* 0x000fc600078e00ff */
[----:B------:R-:W-:Y:S01]  /*0470*/  ISETP.GE.U32.AND P2, PT, R16, 0x7, PT ;  /* 0x000000071000780c */ /* 0x000fe20003f46070 */
[----:B------:R-:W-:Y:S01]  /*0480*/  VIADD R16, R7, 0x1 ;  /* 0x0000000107107836 */ /* 0x000fe20000000000 */
[----:B------:R-:W-:Y:S02]  /*0490*/  IADD3.X R15, PT, PT, R15, -0x1, RZ, P3, !PT ;  /* 0xffffffff0f0f7810 */ /* 0x000fe40001ffe4ff */
[----:B------:R-:W-:Y:S02]  /*04a0*/  LOP3.LUT P3, RZ, R3, 0x7, RZ, 0xc0, !PT ;  /* 0x0000000703ff7812 */ /* 0x000fe4000786c0ff */
[----:B------:R-:W-:Y:S01]  /*04b0*/  ISETP.GE.U32.AND.EX P2, PT, R15, RZ, PT, P2 ;  /* 0x000000ff0f00720c */ /* 0x000fe20003f46120 */
[----:B------:R-:W-:Y:S02]  /*04c0*/  IMAD.MOV.U32 R15, RZ, RZ, 0x1 ;  /* 0x00000001ff0f7424 */ /* 0x000fe400078e00ff */
[----:B--2---:R-:W-:-:S05]  /*04d0*/  HADD2.F32 R25, -RZ, R25.H0_H0 ;  /* 0x20000019ff197230 */ /* 0x004fca0000004100 */
[----:B------:R-:W-:-:S13]  /*04e0*/  FSETP.NAN.AND P4, PT, |R25|, |R25|, PT ;  /* 0x400000191900720b */ /* 0x000fda0003f88200 */
[----:B------:R-:W-:-:S05]  /*04f0*/  @!P4 IADD3 R16, PT, PT, R7, RZ, RZ ;  /* 0x000000ff0710c210 */ /* 0x000fca0007ffe0ff */
[----:B------:R-:W-:Y:S01]  /*0500*/  IMAD.MOV.U32 R7, RZ, RZ, R16 ;  /* 0x000000ffff077224 */ /* 0x000fe200078e0010 */
[----:B------:R-:W-:Y:S06]  /*0510*/  @!P2 BRA `(.L_x_5) ;  /* 0x00000004009ca947 */ /* 0x000fec0003800000 */
[----:B------:R-:W-:Y:S01]  /*0520*/  IADD3 R16, P2, PT, R9, UR12, RZ ;  /* 0x0000000c09107c10 */ /* 0x000fe2000ff5e0ff */
[----:B------:R-:W-:Y:S01]  /*0530*/  IMAD.MOV.U32 R27, RZ, RZ, RZ ;  /* 0x000000ffff1b7224 */ /* 0x000fe200078e00ff */
[----:B------:R-:W-:Y:S02]  /*0540*/  MOV R15, 0x1 ;  /* 0x00000001000f7802 */ /* 0x000fe40000000f00 */
[----:B------:R-:W-:Y:S02]  /*0550*/  LEA R23, P4, R5, R16, 0x1 ;  /* 0x0000001005177211 */ /* 0x000fe400078808ff */
[----:B------:R-:W-:-:S04]  /*0560*/  IADD3.X R22, PT, PT, R0, UR13, RZ, P2, !PT ;  /* 0x0000000d00167c10 */ /* 0x000fc800097fe4ff */
[----:B------:R-:W-:-:S07]  /*0570*/  LEA.HI.X R22, R5, R22, R6, 0x1, P4 ;  /* 0x0000001605167211 */ /* 0x000fce00020f0c06 */
.L_x_6:
[----:B------:R-:W-:Y:S02]  /*0580*/  IMAD.MOV.U32 R20, RZ, RZ, R23 ;  /* 0x000000ffff147224 */ /* 0x000fe400078e0017 */
[----:B------:R-:W-:-:S05]  /*0590*/  IMAD.MOV.U32 R21, RZ, RZ, R22 ;  /* 0x000000ffff157224 */ /* 0x000fca00078e0016 */
[----:B------:R-:W2:Y:S01]  /*05a0*/  LDG.E.U16 R20, desc[UR8][R20.64] ;  /* 0x0000000814147981 */ /* 0x000ea2000c1e1500 */
[----:B------:R-:W-:-:S04]  /*05b0*/  IADD3 R18, P2, PT, R23, R9, RZ ;  /* 0x0000000917127210 */ /* 0x000fc80007f5e0ff */
[----:B------:R-:W-:Y:S02]  /*05c0*/  IADD3.X R19, PT, PT, R22, R0, RZ, P2, !PT ;  /* 0x0000000016137210 */ /* 0x000fe400017fe4ff */
[----:B------:R-:W-:-:S03]  /*05d0*/  IADD3 R16, P2, PT, R18, R9, RZ ;  /* 0x0000000912107210 */ /* 0x000fc60007f5e0ff */
[----:B------:R-:W3:Y:S02]  /*05e0*/  LDG.E.U16 R18, desc[UR8][R18.64] ;  /* 0x0000000812127981 */ /* 0x000ee4000c1e1500 */
[----:B------:R-:W-:-:S05]  /*05f0*/  IMAD.X R17, R19, 0x1, R0, P2 ;  /* 0x0000000113117824 */ /* 0x000fca00010e0600 */
[----:B------:R-:W4:Y:S01]  /*0600*/  LDG.E.U16 R26, desc[UR8][R16.64] ;  /* 0x00000008101a7981 */ /* 0x000f22000c1e1500 */
[----:B--2---:R-:W-:-:S05]  /*0610*/  HADD2.F32 R28, -RZ, R20.H0_H0 ;  /* 0x20000014ff1c7230 */ /* 0x004fca0000004100 */
[----:B------:R-:W-:Y:S01]  /*0620*/  FSETP.NAN.AND P2, PT, |R28|, |R28|, PT ;  /* 0x4000001c1c00720b */ /* 0x000fe20003f48200 */
[----:B------:R-:W-:-:S05]  /*0630*/  FADD R28, R25, -R28 ;  /* 0x8000001c191c7221 */ /* 0x000fca0000000000 */
[----:B------:R-:W-:Y:S02]  /*0640*/  FSETP.GT.AND P4, PT, |R28|, 0.0010000000474974513054, PT ;  /* 0x3a83126f1c00780b */ /* 0x000fe40003f84200 */
[----:B------:R-:W-:Y:S01]  /*0650*/  IADD3 R20, P5, PT, R16, R9, RZ ;  /* 0x0000000910147210 */ /* 0x000fe20007fbe0ff */
[----:B------:R-:W-:-:S03]  /*0660*/  VIADD R28, R7, 0x1 ;  /* 0x00000001071c7836 */ /* 0x000fc60000000000 */
[----:B------:R-:W-:Y:S01]  /*0670*/  IADD3.X R21, PT, PT, R17, R0, RZ, P5, !PT ;  /* 0x0000000011157210 */ /* 0x000fe20002ffe4ff */
[----:B------:R-:W-:Y:S02]  /*0680*/  @!P2 IMAD.MOV R28, RZ, RZ, R7 ;  /* 0x000000ffff1ca224 */ /* 0x000fe400078e0207 */
[----:B------:R-:W-:-:S04]  /*0690*/  VIADD R7, R8, 0x1 ;  /* 0x0000000108077836 */ /* 0x000fc80000000000 */
[----:B------:R-:W-:Y:S02]  /*06a0*/  @!P4 IMAD.MOV R7, RZ, RZ, R8 ;  /* 0x000000ffff07c224 */ /* 0x000fe400078e0208 */
[----:B------:R0:W2:Y:S01]  /*06b0*/  LDG.E.U16 R8, desc[UR8][R20.64] ;  /* 0x0000000814087981 */ /* 0x0000a2000c1e1500 */
[----:B---3--:R-:W-:Y:S02]  /*06c0*/  HADD2.F32 R18, -RZ, R18.H0_H0 ;  /* 0x20000012ff127230 */ /* 0x008fe40000004100 */
[----:B----4-:R-:W-:-:S03]  /*06d0*/  HADD2.F32 R26, -RZ, R26.H0_H0 ;  /* 0x2000001aff1a7230 */ /* 0x010fc60000004100 */
[----:B------:R-:W-:Y:S01]  /*06e0*/  FSETP.NAN.AND P5, PT, |R18|, |R18|, PT ;  /* 0x400000121200720b */ /* 0x000fe20003fa8200 */
[C---:B------:R-:W-:Y:S01]  /*06f0*/  FADD R18, R25.reuse, -R18 ;  /* 0x8000001219127221 */ /* 0x040fe20000000000 */
[----:B------:R-:W-:Y:S01]  /*0700*/  FSETP.NAN.AND P2, PT, |R26|, |R26|, PT ;  /* 0x4000001a1a00720b */ /* 0x000fe20003f48200 */
[----:B------:R-:W-:-:S03]  /*0710*/  FADD R26, R25, -R26 ;  /* 0x8000001a191a7221 */ /* 0x000fc60000000000 */
[----:B------:R-:W-:Y:S01]  /*0720*/  FSETP.GT.AND P4, PT, |R18|, 0.0010000000474974513054, PT ;  /* 0x3a83126f1200780b */ /* 0x000fe20003f84200 */
[----:B------:R-:W-:Y:S01]  /*0730*/  VIADD R16, R28, 0x1 ;  /* 0x000000011c107836 */ /* 0x000fe20000000000 */
[----:B0-----:R-:W-:-:S05]  /*0740*/  IADD3 R20, P6, PT, R20, R9, RZ ;  /* 0x0000000914147210 */ /* 0x001fca0007fde0ff */
[----:B------:R-:W-:Y:S02]  /*0750*/  @!P5 IADD3 R16, PT, PT, R28, RZ, RZ ;  /* 0x000000ff1c10d210 */ /* 0x000fe40007ffe0ff */
[----:B------:R-:W-:Y:S02]  /*0760*/  FSETP.GT.AND P5, PT, |R26|, 0.0010000000474974513054, PT ;  /* 0x3a83126f1a00780b */ /* 0x000fe40003fa4200 */
[----:B------:R-:W-:Y:S01]  /*0770*/  IADD3.X R21, PT, PT, R21, R0, RZ, P6, !PT ;  /* 0x0000000015157210 */ /* 0x000fe200037fe4ff */
[----:B------:R-:W-:Y:S02]  /*0780*/  VIADD R26, R16, 0x1 ;  /* 0x00000001101a7836 */ /* 0x000fe40000000000 */
[----:B------:R-:W-:Y:S02]  /*0790*/  @!P2 IMAD.MOV R26, RZ, RZ, R16 ;  /* 0x000000ffff1aa224 */ /* 0x000fe400078e0210 */
[----:B------:R-:W-:Y:S02]  /*07a0*/  VIADD R17, R7, 0x1 ;  /* 0x0000000107117836 */ /* 0x000fe40000000000 */
[----:B------:R-:W-:Y:S01]  /*07b0*/  @!P4 IMAD.MOV R17, RZ, RZ, R7 ;  /* 0x000000ffff11c224 */ /* 0x000fe200078e0207 */
[----:B------:R-:W-:-:S03]  /*07c0*/  IADD3 R18, P4, PT, R20, R9, RZ ;  /* 0x0000000914127210 */ /* 0x000fc60007f9e0ff */
[----:B------:R-:W-:Y:S01]  /*07d0*/  VIADD R7, R17, 0x1 ;  /* 0x0000000111077836 */ /* 0x000fe20000000000 */
[----:B------:R-:W-:Y:S01]  /*07e0*/  IADD3.X R19, PT, PT, R21, R0, RZ, P4, !PT ;  /* 0x0000000015137210 */ /* 0x000fe200027fe4ff */
[----:B------:R-:W-:Y:S02]  /*07f0*/  @!P5 IMAD.MOV R7, RZ, RZ, R17 ;  /* 0x000000ffff07d224 */ /* 0x000fe400078e0211 */
[----:B------:R-:W-:Y:S02]  /*0800*/  VIADD R28, R26, 0x1 ;  /* 0x000000011a1c7836 */ /* 0x000fe40000000000 */
[----:B--2---:R-:W-:Y:S02]  /*0810*/  HADD2.F32 R16, -RZ, R8.H0_H0 ;  /* 0x20000008ff107230 */ /* 0x004fe40000004100 */
[----:B------:R0:W2:Y:S03]  /*0820*/  LDG.E.U16 R8, desc[UR8][R20.64] ;  /* 0x0000000814087981 */ /* 0x0000a6000c1e1500 */
[----:B------:R-:W-:Y:S01]  /*0830*/  FSETP.NAN.AND P2, PT, |R16|, |R16|, PT ;  /* 0x400000101000720b */ /* 0x000fe20003f48200 */
[----:B------:R-:W-:Y:S01]  /*0840*/  FADD R17, R25, -R16 ;  /* 0x8000001019117221 */ /* 0x000fe20000000000 */
[----:B------:R-:W-:-:S02]  /*0850*/  IADD3 R16, P4, PT, R18, R9, RZ ;  /* 0x0000000912107210 */ /* 0x000fc40007f9e0ff */
[----:B------:R-:W3:Y:S02]  /*0860*/  LDG.E.U16 R18, desc[UR8][R18.64] ;  /* 0x0000000812127981 */ /* 0x000ee4000c1e1500 */
[----:B------:R-:W-:Y:S01]  /*0870*/  FSETP.GT.AND P5, PT, |R17|, 0.0010000000474974513054, PT ;  /* 0x3a83126f1100780b */ /* 0x000fe20003fa4200 */
[----:B------:R-:W-:-:S06]  /*0880*/  IMAD.X R17, R19, 0x1, R0, P4 ;  /* 0x0000000113117824 */ /* 0x000fcc00020e0600 */
[----:B------:R-:W-:Y:S02]  /*0890*/  @!P2 IMAD.MOV R28, RZ, RZ, R26 ;  /* 0x000000ffff1ca224 */ /* 0x000fe400078e021a */
[----:B------:R1:W4:Y:S01]  /*08a0*/  LDG.E.U16 R26, desc[UR8][R16.64] ;  /* 0x00000008101a7981 */ /* 0x000322000c1e1500 */
[----:B0-----:R-:W-:-:S04]  /*08b0*/  IADD3 R20, P2, PT, R16, R9, RZ ;  /* 0x0000000910147210 */ /* 0x001fc80007f5e0ff */
[----:B------:R-:W-:-:S05]  /*08c0*/  IADD3.X R21, PT, PT, R17, R0, RZ, P2, !PT ;  /* 0x0000000011157210 */ /* 0x000fca00017fe4ff */
[----:B------:R-:W5:Y:S01]  /*08d0*/  LDG.E.U16 R20, desc[UR8][R20.64] ;  /* 0x0000000814147981 */ /* 0x000f62000c1e1500 */
[----:B-1----:R-:W-:Y:S02]  /*08e0*/  VIADD R16, R28, 0x1 ;  /* 0x000000011c107836 */ /* 0x002fe40000000000 */
[----:B--2---:R-:W-:-:S05]  /*08f0*/  HADD2.F32 R8, -RZ, R8.H0_H0 ;  /* 0x20000008ff087230 */ /* 0x004fca0000004100 */
[----:B------:R-:W-:Y:S01]  /*0900*/  FSETP.NAN.AND P2, PT, |R8|, |R8|, PT ;  /* 0x400000080800720b */ /* 0x000fe20003f48200 */
[----:B------:R-:W-:Y:S01]  /*0910*/  FADD R8, R25, -R8 ;  /* 0x8000000819087221 */ /* 0x000fe20000000000 */
[----:B---3--:R-:W-:-:S04]  /*0920*/  HADD2.F32 R18, -RZ, R18.H0_H0 ;  /* 0x20000012ff127230 */ /* 0x008fc80000004100 */
[----:B------:R-:W-:Y:S01]  /*0930*/  FSETP.GT.AND P4, PT, |R8|, 0.0010000000474974513054, PT ;  /* 0x3a83126f0800780b */ /* 0x000fe20003f84200 */
[----:B------:R-:W-:Y:S02]  /*0940*/  VIADD R8, R7, 0x1 ;  /* 0x0000000107087836 */ /* 0x000fe40000000000 */
[----:B------:R-:W-:Y:S02]  /*0950*/  @!P5 IMAD.MOV R8, RZ, RZ, R7 ;  /* 0x000000ffff08d224 */ /* 0x000fe400078e0207 */
[----:B------:R-:W-:Y:S01]  /*0960*/  FADD R7, R25, -R18 ;  /* 0x8000001219077221 */ /* 0x000fe20000000000 */
[----:B------:R-:W-:Y:S01]  /*0970*/  FSETP.NAN.AND P6, PT, |R18|, |R18|, PT ;  /* 0x400000121200720b */ /* 0x000fe20003fc8200 */
[----:B----4-:R-:W-:-:S03]  /*0980*/  HADD2.F32 R26, -RZ, R26.H0_H0 ;  /* 0x2000001aff1a7230 */ /* 0x010fc60000004100 */
[----:B------:R-:W-:Y:S02]  /*0990*/  FSETP.GT.AND P5, PT, |R7|, 0.0010000000474974513054, PT ;  /* 0x3a83126f0700780b */ /* 0x000fe40003fa4200 */
[----:B------:R-:W-:Y:S01]  /*09a0*/  IADD3 R7, PT, PT, R8, 0x1, RZ ;  /* 0x0000000108077810 */ /* 0x000fe20007ffe0ff */
[----:B------:R-:W-:Y:S01]  /*09b0*/  @!P4 IMAD.MOV R7, RZ, RZ, R8 ;  /* 0x000000ffff07c224 */ /* 0x000fe200078e0208 */
[----:B------:R-:W-:Y:S01]  /*09c0*/  FSETP.NAN.AND P4, PT, |R26|, |R26|, PT ;  /* 0x4000001a1a00720b */ /* 0x000fe20003f88200 */
[----:B------:R-:W-:Y:S01]  /*09d0*/  FADD R17, R25, -R26 ;  /* 0x8000001a19117221 */ /* 0x000fe20000000000 */
[----:B------:R-:W-:Y:S02]  /*09e0*/  @!P2 IMAD.MOV R16, RZ, RZ, R28 ;  /* 0x000000ffff10a224 */ /* 0x000fe400078e021c */
[----:B-----5:R-:W-:Y:S02]  /*09f0*/  HADD2.F32 R20, -RZ, R20.H0_H0 ;  /* 0x20000014ff147230 */ /* 0x020fe40000004100 */
[----:B------:R-:W-:Y:S01]  /*0a00*/  FSETP.GT.AND P2, PT, |R17|, 0.0010000000474974513054, PT ;  /* 0x3a83126f1100780b */ /* 0x000fe20003f44200 */
[----:B------:R-:W-:Y:S01]  /*0a10*/  VIADD R8, R16, 0x1 ;  /* 0x0000000110087836 */ /* 0x000fe20000000000 */
[----:B------:R-:W-:Y:S01]  /*0a20*/  IADD3 R17, PT, PT, R7, 0x1, RZ ;  /* 0x0000000107117810 */ /* 0x000fe20007ffe0ff */
[----:B------:R-:W-:-:S02]  /*0a30*/  @!P6 IMAD.MOV R8, RZ, RZ, R16 ;  /* 0x000000ffff08e224 */ /* 0x000fc400078e0210 */
[----:B------:R-:W-:Y:S01]  /*0a40*/  @!P5 IMAD.MOV R17, RZ, RZ, R7 ;  /* 0x000000ffff11d224 */ /* 0x000fe200078e0207 */
[----:B------:R-:W-:Y:S01]  /*0a50*/  IADD3 R15, P5, PT, R15, 0x8, RZ ;  /* 0x000000080f0f7810 */ /* 0x000fe20007fbe0ff */
[----:B------:R-:W-:Y:S02]  /*0a60*/  VIADD R16, R8, 0x1 ;  /* 0x0000000108107836 */ /* 0x000fe40000000000 */
[----:B------:R-:W-:Y:S01]  /*0a70*/  FADD R7, R25, -R20 ;  /* 0x8000001419077221 */ /* 0x000fe20000000000 */
[----:B------:R-:W-:Y:S01]  /*0a80*/  @!P4 IMAD.MOV R16, RZ, RZ, R8 ;  /* 0x000000ffff10c224 */ /* 0x000fe200078e0208 */
[----:B------:R-:W-:Y:S02]  /*0a90*/  IADD3 R8, P6, PT, R15, -R24, RZ ;  /* 0x800000180f087210 */ /* 0x000fe40007fde0ff */
[----:B------:R-:W-:Y:S02]  /*0aa0*/  IADD3.X R27, PT, PT, RZ, R27, RZ, P5, !PT ;  /* 0x0000001bff1b7210 */ /* 0x000fe40002ffe4ff */
[----:B------:R-:W-:Y:S01]  /*0ab0*/  IADD3 R18, PT, PT, R17, 0x1, RZ ;  /* 0x0000000111127810 */ /* 0x000fe20007ffe0ff */
[----:B------:R-:W-:Y:S01]  /*0ac0*/  @!P2 IMAD.MOV R18, RZ, RZ, R17 ;  /* 0x000000ffff12a224 */ /* 0x000fe200078e0211 */
[----:B------:R-:W-:Y:S01]  /*0ad0*/  FSETP.GT.AND P5, PT, |R7|, 0.0010000000474974513054, PT ;  /* 0x3a83126f0700780b */ /* 0x000fe20003fa4200 */
[----:B------:R-:W-:Y:S01]  /*0ae0*/  IMAD.X R7, R27, 0x1, ~R2, P6 ;  /* 0x000000011b077824 */ /* 0x000fe200030e0e02 */
[----:B------:R-:W-:-:S02]  /*0af0*/  ISETP.NE.U32.AND P2, PT, R8, 0x1, PT ;  /* 0x000000010800780c */ /* 0x000fc40003f45070 */
[----:B------:R-:W-:Y:S02]  /*0b00*/  FSETP.NAN.AND P4, PT, |R20|, |R20|, PT ;  /* 0x400000141400720b */ /* 0x000fe40003f88200 */
[----:B------:R-:W-:Y:S02]  /*0b10*/  ISETP.NE.AND.EX P2, PT, R7, RZ, PT, P2 ;  /* 0x000000ff0700720c */ /* 0x000fe40003f45320 */
[----:B------:R-:W-:Y:S01]  /*0b20*/  LEA R23, P6, R10, R23, 0x4 ;  /* 0x000000170a177211 */ /* 0x000fe200078c20ff */
[----:B------:R-:W-:Y:S01]  /*0b30*/  VIADD R7, R16, 0x1 ;  /* 0x0000000110077836 */ /* 0x000fe20000000000 */
[----:B------:R-:W-:Y:S02]  /*0b40*/  IADD3 R8, PT, PT, R18, 0x1, RZ ;  /* 0x0000000112087810 */ /* 0x000fe40007ffe0ff */
[----:B------:R-:W-:Y:S01]  /*0b50*/  IADD3.X R22, PT, PT, R22, R11, RZ, P6, !PT ;  /* 0x0000000b16167210 */ /* 0x000fe200037fe4ff */
[----:B------:R-:W-:-:S04]  /*0b60*/  @!P5 IMAD.MOV R8, RZ, RZ, R18 ;  /* 0x000000ffff08d224 */ /* 0x000fc800078e0212 */
[----:B------:R-:W-:Y:S02]  /*0b70*/  @!P4 IMAD.MOV R7, RZ, RZ, R16 ;  /* 0x000000ffff07c224 */ /* 0x000fe400078e0210 */
[----:B------:R-:W-:Y:S05]  /*0b80*/  @P2 BRA `(.L_x_6) ;  /* 0xfffffff8007c2947 */ /* 0x000fea000383ffff */
.L_x_5:
[----:B------:R-:W-:Y:S05]  /*0b90*/  @!P3 BRA `(.L_x_7) ;  /* 0x0000000400a8b947 */ /* 0x000fea0003800000 */
[----:B------:R-:W-:Y:S01]  /*0ba0*/  LOP3.LUT P2, RZ, R4, 0x3, RZ, 0xc0, !PT ;  /* 0x0000000304ff7812 */ /* 0x000fe2000784c0ff */
[----:B------:R-:W-:-:S12]  /*0bb0*/  @!P1 BRA `(.L_x_8) ;  /* 0x0000000000cc9947 */ /* 0x000fd80003800000 */
[----:B------:R-:W0:Y:S02]  /*0bc0*/  LDCU.64 UR12, c[0x0][0x3a0] ;  /* 0x00007400ff0c77ac */ /* 0x000e240008000a00 */
[----:B0-----:R-:W-:Y:S02]  /*0bd0*/  IMAD R18, R27, UR12, RZ ;  /* 0x0000000c1b127c24 */ /* 0x001fe4000f8e02ff */
[----:B------:R-:W-:-:S04]  /*0be0*/  IMAD.WIDE.U32 R16, R15, UR12, RZ ;  /* 0x0000000c0f107c25 */ /* 0x000fc8000f8e00ff */
[----:B------:R-:W-:Y:S01]  /*0bf0*/  IMAD R19, R15, UR13, R18 ;  /* 0x0000000d0f137c24 */ /* 0x000fe2000f8e0212 */
[----:B------:R-:W-:-:S03]  /*0c00*/  LEA R18, P3, R16, R12, 0x1 ;  /* 0x0000000c10127211 */ /* 0x000fc600078608ff */
[----:B------:R-:W-:-:S05]  /*0c10*/  IMAD.IADD R17, R17, 0x1, R19 ;  /* 0x0000000111117824 */ /* 0x000fca00078e0213 */
[----:B------:R-:W-:Y:S02]  /*0c20*/  LEA.HI.X R19, R16, R13, R17, 0x1, P3 ;  /* 0x0000000d10137211 */ /* 0x000fe400018f0c11 */
[----:B------:R-:W-:-:S03]  /*0c30*/  IADD3 R20, P3, PT, R18, R9, RZ ;  /* 0x0000000912147210 */ /* 0x000fc60007f7e0ff */
[----:B------:R-:W2:Y:S02]  /*0c40*/  LDG.E.U16 R26, desc[UR8][R18.64] ;  /* 0x00000008121a7981 */ /* 0x000ea4000c1e1500 */
[----:B------:R-:W-:Y:S01]  /*0c50*/  IMAD.X R21, R19, 0x1, R0, P3 ;  /* 0x0000000113157824 */ /* 0x000fe200018e0600 */
[----:B------:R-:W-:-:S04]  /*0c60*/  IADD3 R16, P3, PT, R20, R9, RZ ;  /* 0x0000000914107210 */ /* 0x000fc80007f7e0ff */
[----:B------:R-:W3:Y:S01]  /*0c70*/  LDG.E.U16 R20, desc[UR8][R20.64] ;  /* 0x0000000814147981 */ /* 0x000ee2000c1e1500 */
[----:B------:R-:W-:Y:S02]  /*0c80*/  IADD3.X R17, PT, PT, R21, R0, RZ, P3, !PT ;  /* 0x0000000015117210 */ /* 0x000fe40001ffe4ff */
[----:B------:R-:W-:-:S03]  /*0c90*/  IADD3 R22, P3, PT, R16, R9, RZ ;  /* 0x0000000910167210 */ /* 0x000fc60007f7e0ff */
[----:B------:R0:W4:Y:S02]  /*0ca0*/  LDG.E.U16 R16, desc[UR8][R16.64] ;  /* 0x0000000810107981 */ /* 0x000124000c1e1500 */
[----:B------:R-:W-:-:S05]  /*0cb0*/  IMAD.X R23, R17, 0x1, R0, P3 ;  /* 0x0000000111177824 */ /* 0x000fca00018e0600 */
[----:B------:R-:W5:Y:S01]  /*0cc0*/  LDG.E.U16 R22, desc[UR8][R22.64] ;  /* 0x0000000816167981 */ /* 0x000f62000c1e1500 */
[----:B0-----:R-:W-:Y:S01]  /*0cd0*/  IADD3 R17, PT, PT, R8, 0x1, RZ ;  /* 0x0000000108117810 */ /* 0x001fe20007ffe0ff */
[----:B--2---:R-:W-:-:S05]  /*0ce0*/  HADD2.F32 R26, -RZ, R26.H0_H0 ;  /* 0x2000001aff1a7230 */ /* 0x004fca0000004100 */
[----:B------:R-:W-:Y:S01]  /*0cf0*/  FADD R18, R25, -R26 ;  /* 0x8000001a19127221 */ /* 0x000fe20000000000 */
[----:B------:R-:W-:-:S04]  /*0d00*/  FSETP.NAN.AND P3, PT, |R26|, |R26|, PT ;  /* 0x4000001a1a00720b */ /* 0x000fc80003f68200 */
[----:B------:R-:W-:Y:S01]  /*0d10*/  FSETP.GT.AND P4, PT, |R18|, 0.0010000000474974513054, PT ;  /* 0x3a83126f1200780b */ /* 0x000fe20003f84200 */
[----:B---3--:R-:W-:Y:S02]  /*0d20*/  HADD2.F32 R18, -RZ, R20.H0_H0 ;  /* 0x20000014ff127230 */ /* 0x008fe40000004100 */
[----:B----4-:R-:W-:-:S03]  /*0d30*/  HADD2.F32 R16, -RZ, R16.H0_H0 ;  /* 0x20000010ff107230 */ /* 0x010fc60000004100 */
[----:B------:R-:W-:Y:S01]  /*0d40*/  FSETP.NAN.AND P5, PT, |R18|, |R18|, PT ;  /* 0x400000121200720b */ /* 0x000fe20003fa8200 */
[----:B------:R-:W-:Y:S01]  /*0d50*/  FADD R19, R25, -R18 ;  /* 0x8000001219137221 */ /* 0x000fe20000000000 */
[----:B------:R-:W-:Y:S02]  /*0d60*/  VIADD R18, R7, 0x1 ;  /* 0x0000000107127836 */ /* 0x000fe40000000000 */
[----:B------:R-:W-:Y:S02]  /*0d70*/  @!P3 IMAD.MOV R18, RZ, RZ, R7 ;  /* 0x000000ffff12b224 */ /* 0x000fe400078e0207 */
[----:B------:R-:W-:Y:S01]  /*0d80*/  FSETP.GT.AND P6, PT, |R19|, 0.0010000000474974513054, PT ;  /* 0x3a83126f1300780b */ /* 0x000fe20003fc4200 */
[----:B------:R-:W-:Y:S02]  /*0d90*/  @!P4 IMAD.MOV R17, RZ, RZ, R8 ;  /* 0x000000ffff11c224 */ /* 0x000fe400078e0208 */
[----:B------:R-:W-:Y:S01]  /*0da0*/  FADD R8, R25, -R16 ;  /* 0x8000001019087221 */ /* 0x000fe20000000000 */
[----:B-----5:R-:W-:Y:S01]  /*0db0*/  HADD2.F32 R22, -RZ, R22.H0_H0 ;  /* 0x20000016ff167230 */ /* 0x020fe20000004100 */
[----:B------:R-:W-:-:S02]  /*0dc0*/  IADD3 R7, PT, PT, R18, 0x1, RZ ;  /* 0x0000000112077810 */ /* 0x000fc40007ffe0ff */
[----:B------:R-:W-:Y:S01]  /*0dd0*/  FSETP.NAN.AND P4, PT, |R16|, |R16|, PT ;  /* 0x400000101000720b */ /* 0x000fe20003f88200 */
[----:B------:R-:W-:Y:S01]  /*0de0*/  @!P5 IMAD.MOV R7, RZ, RZ, R18 ;  /* 0x000000ffff07d224 */ /* 0x000fe200078e0212 */
[----:B------:R-:W-:Y:S01]  /*0df0*/  FSETP.GT.AND P3, PT, |R8|, 0.0010000000474974513054, PT ;  /* 0x3a83126f0800780b */ /* 0x000fe20003f64200 */
[----:B------:R-:W-:Y:S01]  /*0e00*/  FADD R18, R25, -R22 ;  /* 0x8000001619127221 */ /* 0x000fe20000000000 */
[----:B------:R-:W-:Y:S02]  /*0e10*/  VIADD R8, R17, 0x1 ;  /* 0x0000000111087836 */ /* 0x000fe40000000000 */
[----:B------:R-:W-:Y:S01]  /*0e20*/  VIADD R16, R7, 0x1 ;  /* 0x0000000107107836 */ /* 0x000fe20000000000 */
[----:B------:R-:W-:Y:S02]  /*0e30*/  @!P6 IADD3 R8, PT, PT, R17, RZ, RZ ;  /* 0x000000ff1108e210 */ /* 0x000fe40007ffe0ff */
[----:B------:R-:W-:Y:S02]  /*0e40*/  FSETP.NAN.AND P6, PT, |R22|, |R22|, PT ;  /* 0x400000161600720b */ /* 0x000fe40003fc8200 */
[----:B------:R-:W-:Y:S01]  /*0e50*/  FSETP.GT.AND P5, PT, |R18|, 0.0010000000474974513054, PT ;  /* 0x3a83126f1200780b */ /* 0x000fe20003fa4200 */
[----:B------:R-:W-:Y:S01]  /*0e60*/  VIADD R17, R8, 0x1 ;  /* 0x0000000108117836 */ /* 0x000fe20000000000 */
[----:B------:R-:W-:-:S02]  /*0e70*/  @!P4 IADD3 R16, PT, PT, R7, RZ, RZ ;  /* 0x000000ff0710c210 */ /* 0x000fc40007ffe0ff */
[----:B------:R-:W-:Y:S01]  /*0e80*/  @!P3 IMAD.MOV R17, RZ, RZ, R8 ;  /* 0x000000ffff11b224 */ /* 0x000fe200078e0208 */
[----:B------:R-:W-:Y:S02]  /*0e90*/  IADD3 R15, P3, PT, R15, 0x4, RZ ;  /* 0x000000040f0f7810 */ /* 0x000fe40007f7e0ff */
[----:B------:R-:W-:Y:S02]  /*0ea0*/  VIADD R7, R16, 0x1 ;  /* 0x0000000110077836 */ /* 0x000fe40000000000 */
[C---:B------:R-:W-:Y:S01]  /*0eb0*/  IADD3 R8, PT, PT, R17.reuse, 0x1, RZ ;  /* 0x0000000111087810 */ /* 0x040fe20007ffe0ff */
[----:B------:R-:W-:Y:S02]  /*0ec0*/  IMAD.X R27, RZ, RZ, R27, P3 ;  /* 0x000000ffff1b7224 */ /* 0x000fe400018e061b */
[----:B------:R-:W-:Y:S01]  /*0ed0*/  @!P6 IMAD.MOV R7, RZ, RZ, R16 ;  /* 0x000000ffff07e224 */ /* 0x000fe200078e0210 */
[----:B------:R-:W-:-:S07]  /*0ee0*/  @!P5 IADD3 R8, PT, PT, R17, RZ, RZ ;  /* 0x000000ff1108d210 */ /* 0x000fce0007ffe0ff */
.L_x_8:
[----:B------:R-:W-:Y:S05]  /*0ef0*/  @!P2 BRA `(.L_x_7) ;  /* 0x0000000000d0a947 */ /* 0x000fea0003800000 */
[----:B------:R-:W-:-:S04]  /*0f00*/  LOP3.LUT R14, R14, 0x1, RZ, 0xc0, !PT ;  /* 0x000000010e0e7812 */ /* 0x000fc800078ec0ff */
[----:B------:R-:W-:-:S04]  /*0f10*/  ISETP.NE.U32.AND P2, PT, R14, 0x1, PT ;  /* 0x000000010e00780c */ /* 0x000fc80003f45070 */
[----:B------:R-:W-:Y:S01]  /*0f20*/  ISETP.NE.U32.AND.EX P2, PT, RZ, RZ, PT, P2 ;  /* 0x000000ffff00720c */ /* 0x000fe20003f45120 */
        /* <DEDUP_REMOVED lines=9> */
[----:B------:R0:W2:Y:S02]  /*0fc0*/  LDG.E.U16 R14, desc[UR8][R18.64] ;  /* 0x00000008120e7981 */ /* 0x0000a4000c1e1500 */
[----:B------:R-:W-:-:S05]  /*0fd0*/  IMAD.X R17, R19, 0x1, R0, P3 ;  /* 0x0000000113117824 */ /* 0x000fca00018e0600 */
[----:B------:R-:W3:Y:S01]  /*0fe0*/  LDG.E.U16 R16, desc[UR8][R16.64] ;  /* 0x0000000810107981 */ /* 0x000ee2000c1e1500 */
[----:B0-----:R-:W-:Y:S02]  /*0ff0*/  VIADD R18, R8, 0x1 ;  /* 0x0000000108127836 */ /* 0x001fe40000000000 */
[----:B--2---:R-:W-:-:S05]  /*1000*/  HADD2.F32 R14, -RZ, R14.H0_H0 ;  /* 0x2000000eff0e7230 */ /* 0x004fca0000004100 */
[----:B------:R-:W-:Y:S01]  /*1010*/  FADD R20, R25, -R14 ;  /* 0x8000000e19147221 */ /* 0x000fe20000000000 */
[----:B------:R-:W-:Y:S01]  /*1020*/  FSETP.NAN.AND P5, PT, |R14|, |R14|, PT ;  /* 0x4000000e0e00720b */ /* 0x000fe20003fa8200 */
[----:B---3--:R-:W-:-:S03]  /*1030*/  HADD2.F32 R14, -RZ, R16.H0_H0 ;  /* 0x20000010ff0e7230 */ /* 0x008fc60000004100 */
[----:B------:R-:W-:Y:S02]  /*1040*/  FSETP.GT.AND P6, PT, |R20|, 0.0010000000474974513054, PT ;  /* 0x3a83126f1400780b */ /* 0x000fe40003fc4200 */
[----:B------:R-:W-:Y:S01]  /*1050*/  FADD R20, R25, -R14 ;  /* 0x8000000e19147221 */ /* 0x000fe20000000000 */
[----:B------:R-:W-:Y:S02]  /*1060*/  FSETP.NAN.AND P3, PT, |R14|, |R14|, PT ;  /* 0x4000000e0e00720b */ /* 0x000fe40003f68200 */
[----:B------:R-:W-:Y:S02]  /*1070*/  IADD3 R14, PT, PT, R7, 0x1, RZ ;  /* 0x00000001070e7810 */ /* 0x000fe40007ffe0ff */
[----:B------:R-:W-:Y:S02]  /*1080*/  FSETP.GT.AND P4, PT, |R20|, 0.0010000000474974513054, PT ;  /* 0x3a83126f1400780b */ /* 0x000fe40003f84200 */
[----:B------:R-:W-:Y:S01]  /*1090*/  @!P5 IMAD.MOV R14, RZ, RZ, R7 ;  /* 0x000000ffff0ed224 */ /* 0x000fe200078e0207 */
[----:B------:R-:W-:-:S03]  /*10a0*/  IADD3 R15, P5, PT, R15, 0x2, RZ ;  /* 0x000000020f0f7810 */ /* 0x000fc60007fbe0ff */
[----:B------:R-:W-:Y:S01]  /*10b0*/  @!P6 IADD3 R18, PT, PT, R8, RZ, RZ ;  /* 0x000000ff0812e210 */ /* 0x000fe20007ffe0ff */
[C---:B------:R-:W-:Y:S02]  /*10c0*/  VIADD R7, R14.reuse, 0x1 ;  /* 0x000000010e077836 */ /* 0x040fe40000000000 */
[----:B------:R-:W-:Y:S01]  /*10d0*/  @!P3 IADD3 R7, PT, PT, R14, RZ, RZ ;  /* 0x000000ff0e07b210 */ /* 0x000fe20007ffe0ff */
[----:B------:R-:W-:Y:S02]  /*10e0*/  IMAD.X R27, RZ, RZ, R27, P5 ;  /* 0x000000ffff1b7224 */ /* 0x000fe400028e061b */
[----:B------:R-:W-:Y:S02]  /*10f0*/  VIADD R8, R18, 0x1 ;  /* 0x0000000112087836 */ /* 0x000fe40000000000 */
[----:B------:R-:W-:-:S07]  /*1100*/  @!P4 IMAD.MOV R8, RZ, RZ, R18 ;  /* 0x000000ffff08c224 */ /* 0x000fce00078e0212 */
.L_x_9:
[----:B------:R-:W-:Y:S05]  /*1110*/  @!P2 BRA `(.L_x_7) ;  /* 0x000000000048a947 */ /* 0x000fea0003800000 */
[----:B------:R-:W0:Y:S02]  /*1120*/  LDCU.64 UR12, c[0x0][0x3a0] ;  /* 0x00007400ff0c77ac */ /* 0x000e240008000a00 */
[----:B0-----:R-:W-:Y:S02]  /*1130*/  IMAD R14, R27, UR12, RZ ;  /* 0x0000000c1b0e7c24 */ /* 0x001fe4000f8e02ff */
[----:B------:R-:W-:-:S04]  /*1140*/  IMAD.WIDE.U32 R16, R15, UR12, RZ ;  /* 0x0000000c0f107c25 */ /* 0x000fc8000f8e00ff */
[----:B------:R-:W-:Y:S01]  /*1150*/  IMAD R15, R15, UR13, R14 ;  /* 0x0000000d0f0f7c24 */ /* 0x000fe2000f8e020e */
[----:B------:R-:W-:-:S04]  /*1160*/  LEA R12, P2, R16, R12, 0x1 ;  /* 0x0000000c100c7211 */ /* 0x000fc800078408ff */
[----:B------:R-:W-:-:S04]  /*1170*/  IADD3 R15, PT, PT, R17, R15, RZ ;  /* 0x0000000f110f7210 */ /* 0x000fc80007ffe0ff */
[----:B------:R-:W-:-:S05]  /*1180*/  LEA.HI.X R13, R16, R13, R15, 0x1, P2 ;  /* 0x0000000d100d7211 */ /* 0x000fca00010f0c0f */
[----:B------:R-:W2:Y:S01]  /*1190*/  LDG.E.U16 R12, desc[UR8][R12.64] ;  /* 0x000000080c0c7981 */ /* 0x000ea2000c1e1500 */
[----:B------:R-:W-:Y:S02]  /*11a0*/  VIADD R15, R8, 0x1 ;  /* 0x00000001080f7836 */ /* 0x000fe40000000000 */
[----:B--2---:R-:W-:-:S05]  /*11b0*/  HADD2.F32 R14, -RZ, R12.H0_H0 ;  /* 0x2000000cff0e7230 */ /* 0x004fca0000004100 */
[----:B------:R-:W-:Y:S01]  /*11c0*/  FADD R25, R25, -R14 ;  /* 0x8000000e19197221 */ /* 0x000fe20000000000 */
[----:B------:R-:W-:Y:S01]  /*11d0*/  FSETP.NAN.AND P2, PT, |R14|, |R14|, PT ;  /* 0x4000000e0e00720b */ /* 0x000fe20003f48200 */
[----:B------:R-:W-:-:S03]  /*11e0*/  VIADD R14, R7, 0x1 ;  /* 0x00000001070e7836 */ /* 0x000fc60000000000 */
[----:B------:R-:W-:-:S09]  /*11f0*/  FSETP.GT.AND P3, PT, |R25|, 0.0010000000474974513054, PT ;  /* 0x3a83126f1900780b */ /* 0x000fd20003f64200 */
[----:B------:R-:W-:-:S04]  /*1200*/  @!P2 IADD3 R14, PT, PT, R7, RZ, RZ ;  /* 0x000000ff070ea210 */ /* 0x000fc80007ffe0ff */
[----:B------:R-:W-:Y:S02]  /*1210*/  @!P3 IMAD.MOV R15, RZ, RZ, R8 ;  /* 0x000000ffff0fb224 */ /* 0x000fe400078e0208 */
[----:B------:R-:W-:-:S03]  /*1220*/  IMAD.MOV.U32 R7, RZ, RZ, R14 ;  /* 0x000000ffff077224 */ /* 0x000fc600078e000e */
[----:B------:R-:W-:-:S07]  /*1230*/  MOV R8, R15 ;  /* 0x0000000f00087202 */ /* 0x000fce0000000f00 */
.L_x_7:
[----:B------:R-:W0:Y:S01]  /*1240*/  LDCU.64 UR12, c[0x0][0x3a0] ;  /* 0x00007400ff0c77ac */ /* 0x000e220008000a00 */
[----:B------:R-:W-:-:S05]  /*1250*/  IADD3 R5, P2, PT, R5, UR4, RZ ;  /* 0x0000000405057c10 */ /* 0x000fca000ff5e0ff */
[----:B------:R-:W-:Y:S01]  /*1260*/  IMAD.X R6, RZ, RZ, R6, P2 ;  /* 0x000000ffff067224 */ /* 0x000fe200010e0606 */
[----:B0-----:R-:W-:-:S04]  /*1270*/  ISETP.GE.U32.AND P2, PT, R5, UR12, PT ;  /* 0x0000000c05007c0c */ /* 0x001fc8000bf46070 */
[----:B------:R-:W-:-:S13]  /*1280*/  ISETP.GE.U32.AND.EX P2, PT, R6, UR13, PT, P2 ;  /* 0x0000000d06007c0c */ /* 0x000fda000bf46120 */
[----:B------:R-:W-:Y:S05]  /*1290*/  @!P2 BRA `(.L_x_10) ;  /* 0xfffffff00058a947 */ /* 0x000fea000383ffff */
.L_x_1:
[----:B------:R-:W-:Y:S05]  /*12a0*/  BSYNC.RECONVERGENT B0 ;  /* 0x0000000000007941 */ /* 0x000fea0003800200 */
.L_x_0:
[----:B------:R-:W0:Y:S04]  /*12b0*/  SHFL.DOWN PT, R3, R8, 0x10, 0x1f ;  /* 0x0a001f0008037f89 */ /* 0x000e2800000e0000 */
[----:B------:R-:W1:Y:S01]  /*12c0*/  SHFL.DOWN PT, R0, R7, 0x10, 0x1f ;  /* 0x0a001f0007007f89 */ /* 0x000e6200000e0000 */
[----:B------:R-:W2:Y:S01]  /*12d0*/  S2R R10, SR_TID.Y ;  /* 0x00000000000a7919 */ /* 0x000ea20000002200 */
[----:B------:R-:W2:Y:S01]  /*12e0*/  S2R R11, SR_TID.X ;  /* 0x00000000000b7919 */ /* 0x000ea20000002100 */
[----:B0-----:R-:W-:Y:S01]  /*12f0*/  IMAD.IADD R3, R3, 0x1, R8 ;  /* 0x0000000103037824 */ /* 0x001fe200078e0208 */
[----:B-1----:R-:W-:-:S04]  /*1300*/  IADD3 R0, PT, PT, R0, R7, RZ ;  /* 0x0000000700007210 */ /* 0x002fc80007ffe0ff */
[----:B------:R-:W0:Y:S04]  /*1310*/  SHFL.DOWN PT, R2, R3, 0x8, 0x1f ;  /* 0x09001f0003027f89 */ /* 0x000e2800000e0000 */
[----:B------:R-:W1:Y:S01]  /*1320*/  SHFL.DOWN PT, R5, R0, 0x8, 0x1f ;  /* 0x09001f0000057f89 */ /* 0x000e6200000e0000 */
[----:B0-----:R-:W-:Y:S02]  /*1330*/  IMAD.IADD R2, R3, 0x1, R2 ;  /* 0x0000000103027824 */ /* 0x001fe400078e0202 */
[----:B-1----:R-:W-:-:S03]  /*1340*/  IMAD.IADD R5, R0, 0x1, R5 ;  /* 0x0000000100057824 */ /* 0x002fc600078e0205 */
[----:B------:R-:W0:Y:S01]  /*1350*/  SHFL.DOWN PT, R9, R2, 0x4, 0x1f ;  /* 0x08801f0002097f89 */ /* 0x000e2200000e0000 */
[----:B--2---:R-:W-:-:S03]  /*1360*/  IMAD R0, R10, UR7, R11 ;  /* 0x000000070a007c24 */ /* 0x004fc6000f8e020b */
[----:B------:R-:W1:Y:S02]  /*1370*/  SHFL.DOWN PT, R4, R5, 0x4, 0x1f ;  /* 0x08801f0005047f89 */ /* 0x000e6400000e0000 */
[----:B------:R-:W-:Y:S02]  /*1380*/  LOP3.LUT P0, RZ, R0, 0x1f, RZ, 0xc0, !PT ;  /* 0x0000001f00ff7812 */ /* 0x000fe4000780c0ff */
[----:B0-----:R-:W-:Y:S01]  /*1390*/  IADD3 R9, PT, PT, R2, R9, RZ ;  /* 0x0000000902097210 */ /* 0x001fe20007ffe0ff */
[----:B-1----:R-:W-:-:S04]  /*13a0*/  IMAD.IADD R4, R5, 0x1, R4 ;  /* 0x0000000105047824 */ /* 0x002fc800078e0204 */
[----:B------:R-:W0:Y:S04]  /*13b0*/  SHFL.DOWN PT, R6, R9, 0x2, 0x1f ;  /* 0x08401f0009067f89 */ /* 0x000e2800000e0000 */
[----:B------:R-:W1:Y:S01]  /*13c0*/  SHFL.DOWN PT, R3, R4, 0x2, 0x1f ;  /* 0x08401f0004037f89 */ /* 0x000e6200000e0000 */
[----:B0-----:R-:W-:Y:S01]  /*13d0*/  IMAD.IADD R6, R9, 0x1, R6 ;  /* 0x0000000109067824 */ /* 0x001fe200078e0206 */
[----:B-1----:R-:W-:-:S04]  /*13e0*/  IADD3 R3, PT, PT, R4, R3, RZ ;  /* 0x0000000304037210 */ /* 0x002fc80007ffe0ff */
[----:B------:R0:W1:Y:S04]  /*13f0*/  SHFL.DOWN PT, R7, R6, 0x1, 0x1f ;  /* 0x08201f0006077f89 */ /* 0x00006800000e0000 */
[----:B------:R0:W2:Y:S01]  /*1400*/  SHFL.DOWN PT, R0, R3, 0x1, 0x1f ;  /* 0x08201f0003007f89 */ /* 0x0000a200000e0000 */
[----:B------:R-:W-:Y:S05]  /*1410*/  @P0 EXIT ;  /* 0x000000000000094d */ /* 0x000fea0003800000 */
[----:B------:R-:W3:Y:S01]  /*1420*/  S2R R8, SR_LANEID ;  /* 0x0000000000087919 */ /* 0x000ee20000000000 */
[----:B01----:R-:W-:Y:S01]  /*1430*/  IMAD.IADD R6, R6, 0x1, R7 ;  /* 0x0000000106067824 */ /* 0x003fe200078e0207 */
[----:B------:R-:W0:Y:S01]  /*1440*/  LDC.64 R4, c[0x0][0x390] ;  /* 0x0000e400ff047b82 */ /* 0x000e220000000a00 */
[----:B--2---:R-:W-:Y:S01]  /*1450*/  IMAD.IADD R0, R3, 0x1, R0 ;  /* 0x0000000103007824 */ /* 0x004fe200078e0200 */
[----:B------:R-:W-:-:S06]  /*1460*/  VOTEU.ANY UR4, UPT, PT ;  /* 0x0000000000047886 */ /* 0x000fcc00038e0100 */
[----:B------:R-:W1:Y:S01]  /*1470*/  REDUX.SUM UR5, R6 ;  /* 0x00000000060573c4 */ /* 0x000e62000000c000 */
[----:B------:R-:W-:-:S07]  /*1480*/  UFLO.U32 UR4, UR4 ;  /* 0x00000004000472bd */ /* 0x000fce00080e0000 */
[----:B------:R-:W2:Y:S08]  /*1490*/  LDC.64 R2, c[0x0][0x388] ;  /* 0x0000e200ff027b82 */ /* 0x000eb00000000a00 */
[----:B------:R-:W4:Y:S01]  /*14a0*/  REDUX.SUM UR6, R0 ;  /* 0x00000000000673c4 */ /* 0x000f22000000c000 */
[----:B-1----:R-:W-:Y:S02]  /*14b0*/  MOV R7, UR5 ;  /* 0x0000000500077c02 */ /* 0x002fe40008000f00 */
[----:B---3--:R-:W-:Y:S01]  /*14c0*/  ISETP.EQ.U32.AND P0, PT, R8, UR4, PT ;  /* 0x0000000408007c0c */ /* 0x008fe2000bf02070 */
[----:B----4-:R-:W-:-:S12]  /*14d0*/  IMAD.U32 R9, RZ, RZ, UR6 ;  /* 0x00000006ff097e24 */ /* 0x010fd8000f8e00ff */
[----:B--2---:R-:W-:Y:S04]  /*14e0*/  @P0 REDG.E.ADD.STRONG.GPU desc[UR8][R2.64], R7 ;  /* 0x000000070200098e */ /* 0x004fe8000c12e108 */
[----:B0-----:R-:W-:Y:S01]  /*14f0*/  @P0 REDG.E.ADD.STRONG.GPU desc[UR8][R4.64], R9 ;  /* 0x000000090400098e */ /* 0x001fe2000c12e108 */
[----:B------:R-:W-:Y:S05]  /*1500*/  EXIT ;  /* 0x000000000000794d */ /* 0x000fea0003800000 */
.L_x_11:
[----:B------:R-:W-:-:S00]  /*1510*/  BRA `(.L_x_11) ;  /* 0xfffffffc00fc7947 */ /* 0x000fc0000383ffff */
[----:B------:R-:W-:-:S00]  /*1520*/  NOP ;  /* 0x0000000000007918 */ /* 0x000fc00000000000 */
        /* <DEDUP_REMOVED lines=13> */
.L_x_36:


//--------------------- .text.compareFP64         --------------------------
	.section	.text.compareFP64,"ax",@progbits
	.align	128
        .global         compareFP64
        .type           compareFP64,@function
        .size           compareFP64,(.L_x_37 - compareFP64)
        .other          compareFP64,@"STO_CUDA_ENTRY STV_DEFAULT"
compareFP64:
.text.compareFP64:
[----:B------:R-:W-:Y:S01]  /*0000*/  LDC R1, c[0x0][0x37c] ;  /* 0x0000df00ff017b82 */ /* 0x000fe20000000800 */
[----:B------:R-:W0:Y:S01]  /*0010*/  S2R R0, SR_CTAID.Y ;  /* 0x0000000000007919 */ /* 0x000e220000002600 */
[----:B------:R-:W1:Y:S06]  /*0020*/  LDCU UR7, c[0x0][0x360] ;  /* 0x00006c00ff0777ac */ /* 0x000e6c0008000800 */
[----:B------:R-:W2:Y:S01]  /*0030*/  LDC.64 R14, c[0x0][0x3a0] ;  /* 0x0000e800ff0e7b82 */ /* 0x000ea20000000a00 */
[----:B------:R-:W-:Y:S01]  /*0040*/  BSSY.RECONVERGENT B0, `(.L_x_12) ;  /* 0x0000117000007945 */ /* 0x000fe20003800200 */
[----:B------:R-:W0:Y:S01]  /*0050*/  S2R R3, SR_TID.Y ;  /* 0x0000000000037919 */ /* 0x000e220000002200 */
[----:B------:R-:W0:Y:S01]  /*0060*/  LDCU UR4, c[0x0][0x364] ;  /* 0x00006c80ff0477ac */ /* 0x000e220008000800 */
[----:B------:R-:W-:Y:S01]  /*0070*/  CS2R R20, SRZ ;  /* 0x0000000000147805 */ /* 0x000fe2000001ff00 */
        /* <DEDUP_REMOVED lines=11> */
[----:B-----5:R-:W-:-:S04]  /*0130*/  UIMAD UR4, UR4, UR6, URZ ;  /* 0x00000006040472a4 */ /* 0x020fc8000f8e02ff */
        /* <DEDUP_REMOVED lines=8> */
[----:B------:R-:W-:Y:S01]  /*01c0*/  BSSY.RECONVERGENT B1, `(.L_x_15) ;  /* 0x000000e000017945 */ /* 0x000fe20003800200 */
[----:B------:R-:W-:-:S07]  /*01d0*/  IMAD.MOV.U32 R21, RZ, RZ, RZ ;  /* 0x000000ffff157224 */ /* 0x000fce00078e00ff */
.L_x_16:
[----:B------:R-:W-:-:S04]  /*01e0*/  LEA R4, P0, R3, UR10, 0x3 ;  /* 0x0000000a03047c11 */ /* 0x000fc8000f8018ff */
[----:B------:R-:W-:-:S06]  /*01f0*/  LEA.HI.X R5, R3, UR11, R0, 0x3, P0 ;  /* 0x0000000b03057c11 */ /* 0x000fcc00080f1c00 */
[----:B------:R-:W2:Y:S01]  /*0200*/  LDG.E.64 R4, desc[UR8][R4.64] ;  /* 0x0000000804047981 */ /* 0x000ea2000c1e1b00 */
[----:B------:R-:W-:Y:S02]  /*0210*/  IADD3 R3, P0, PT, R3, UR4, RZ ;  /* 0x0000000403037c10 */ /* 0x000fe4000ff1e0ff */
[----:B------:R-:W-:-:S03]  /*0220*/  IADD3 R2, PT, PT, R21, 0x1, RZ ;  /* 0x0000000115027810 */ /* 0x000fc60007ffe0ff */
[----:B------:R-:W-:Y:S01]  /*0230*/  IMAD.X R0, RZ, RZ, R0, P0 ;  /* 0x000000ffff007224 */ /* 0x000fe200000e0600 */
[----:B------:R-:W-:-:S04]  /*0240*/  ISETP.GE.U32.AND P0, PT, R3, R14, PT ;  /* 0x0000000e0300720c */ /* 0x000fc80003f06070 */
[----:B------:R-:W-:Y:S01]  /*0250*/  ISETP.GE.U32.AND.EX P0, PT, R0, R15, PT, P0 ;  /* 0x0000000f0000720c */ /* 0x000fe20003f06100 */
[----:B--2---:R-:W-:-:S14]  /*0260*/  DSETP.NAN.AND P1, PT, R4, R4, PT ;  /* 0x000000040400722a */ /* 0x004fdc0003f28000 */
[----:B------:R-:W-:-:S04]  /*0270*/  @!P1 IMAD.MOV R2, RZ, RZ, R21 ;  /* 0x000000ffff029224 */ /* 0x000fc800078e0215 */
[----:B------:R-:W-:Y:S01]  /*0280*/  IMAD.MOV.U32 R21, RZ, RZ, R2 ;  /* 0x000000ffff157224 */ /* 0x000fe200078e0002 */
[----:B------:R-:W-:Y:S06]  /*0290*/  @!P0 BRA `(.L_x_16) ;  /* 0xfffffffc00d08947 */ /* 0x000fec000383ffff */
[----:B------:R-:W-:Y:S05]  /*02a0*/  BSYNC.RECONVERGENT B1 ;  /* 0x0000000000017941 */ /* 0x000fea0003800200 */
.L_x_15:
[----:B------:R-:W-:Y:S01]  /*02b0*/  IMAD.MOV.U32 R20, RZ, RZ, RZ ;  /* 0x000000ffff147224 */ /* 0x000fe200078e00ff */
[----:B------:R-:W-:Y:S06]  /*02c0*/  BRA `(.L_x_13) ;  /* 0x0000000c00b87947 */ /* 0x000fec0003800000 */
.L_x_14:
[C---:B------:R-:W-:Y:S01]  /*02d0*/  IADD3 R2, PT, PT, R8.reuse, 0x7, RZ ;  /* 0x0000000708027810 */ /* 0x040fe20007ffe0ff */
[C---:B------:R-:W-:Y:S01]  /*02e0*/  VIADD R4, R8.reuse, 0x3 ;  /* 0x0000000308047836 */ /* 0x040fe20000000000 */
[----:B------:R-:W-:Y:S01]  /*02f0*/  IADD3 R6, P3, PT, R8, -0x2, RZ ;  /* 0xfffffffe08067810 */ /* 0x000fe20007f7e0ff */
[----:B------:R-:W-:Y:S01]  /*0300*/  IMAD.SHL.U32 R29, R14, 0x8, RZ ;  /* 0x000000080e1d7824 */ /* 0x000fe200078e00ff */
[----:B------:R-:W-:Y:S02]  /*0310*/  LOP3.LUT R5, R2, 0x7, RZ, 0xc0, !PT ;  /* 0x0000000702057812 */ /* 0x000fe400078ec0ff */
[----:B------:R-:W-:Y:S02]  /*0320*/  CS2R R20, SRZ ;  /* 0x0000000000147805 */ /* 0x000fe4000001ff00 */
[----:B------:R-:W-:Y:S02]  /*0330*/  LOP3.LUT R7, R4, 0x3, RZ, 0xc0, !PT ;  /* 0x0000000304077812 */ /* 0x000fe400078ec0ff */
[----:B------:R-:W-:-:S02]  /*0340*/  IADD3 R5, P1, PT, R5, -0x1, RZ ;  /* 0xffffffff05057810 */ /* 0x000fc40007f3e0ff */
[----:B------:R-:W-:Y:S02]  /*0350*/  SHF.L.U64.HI R28, R14, 0x6, R15 ;  /* 0x000000060e1c7819 */ /* 0x000fe4000001020f */
[----:B------:R-:W-:Y:S01]  /*0360*/  ISETP.GE.U32.AND P0, PT, R5, 0x3, PT ;  /* 0x000000030500780c */ /* 0x000fe20003f06070 */
[----:B------:R-:W-:Y:S01]  /*0370*/  IMAD.X R10, RZ, RZ, -0x1, P1 ;  /* 0xffffffffff0a7424 */ /* 0x000fe200008e06ff */
[----:B------:R-:W-:Y:S02]  /*0380*/  IADD3 R5, P2, PT, R8, -0x1, RZ ;  /* 0xffffffff08057810 */ /* 0x000fe40007f5e0ff */
[----:B------:R-:W-:Y:S02]  /*0390*/  ISETP.NE.U32.AND P1, PT, R7, 0x1, PT ;  /* 0x000000010700780c */ /* 0x000fe40003f25070 */
[C---:B------:R-:W-:Y:S02]  /*03a0*/  IADD3.X R7, PT, PT, R9.reuse, -0x1, RZ, P2, !PT ;  /* 0xffffffff09077810 */ /* 0x040fe400017fe4ff */
[----:B------:R-:W-:-:S02]  /*03b0*/  IADD3.X R8, PT, PT, R9, -0x1, RZ, P3, !PT ;  /* 0xffffffff09087810 */ /* 0x000fc40001ffe4ff */
[----:B------:R-:W-:Y:S02]  /*03c0*/  ISETP.GE.U32.AND.EX P0, PT, R10, RZ, PT, P0 ;  /* 0x000000ff0a00720c */ /* 0x000fe40003f06100 */
[----:B------:R-:W-:Y:S02]  /*03d0*/  ISETP.NE.AND.EX P1, PT, RZ, RZ, PT, P1 ;  /* 0x000000ffff00720c */ /* 0x000fe40003f25310 */
[----:B------:R-:W-:Y:S02]  /*03e0*/  SHF.L.U64.HI R9, R14, 0x3, R15 ;  /* 0x000000030e097819 */ /* 0x000fe4000001020f */
[----:B------:R-:W-:-:S09]  /*03f0*/  LOP3.LUT R30, R5, 0xfffffff8, RZ, 0xc0, !PT ;  /* 0xfffffff8051e7812 */ /* 0x000fd200078ec0ff */
.L_x_22:
[----:B------:R-:W0:Y:S02]  /*0400*/  LDCU.64 UR12, c[0x0][0x380] ;  /* 0x00007000ff0c77ac */ /* 0x000e240008000a00 */
[----:B0-----:R-:W-:-:S04]  /*0410*/  LEA R12, P2, R3, UR12, 0x3 ;  /* 0x0000000c030c7c11 */ /* 0x001fc8000f8418ff */
[----:B------:R-:W-:-:S05]  /*0420*/  LEA.HI.X R13, R3, UR13, R0, 0x3, P2 ;  /* 0x0000000d030d7c11 */ /* 0x000fca00090f1c00 */
[----:B------:R-:W2:Y:S01]  /*0430*/  LDG.E.64 R10, desc[UR8][R12.64] ;  /* 0x000000080c0a7981 */ /* 0x000ea2000c1e1b00 */
[----:B------:R-:W-:Y:S01]  /*0440*/  ISETP.GE.U32.AND P2, PT, R6, 0x7, PT ;  /* 0x000000070600780c */ /* 0x000fe20003f46070 */
[----:B------:R-:W-:Y:S01]  /*0450*/  IMAD.MOV.U32 R15, RZ, RZ, 0x1 ;  /* 0x00000001ff0f7424 */ /* 0x000fe200078e00ff */
[----:B------:R-:W-:Y:S01]  /*0460*/  IADD3 R16, PT, PT, R21, 0x1, RZ ;  /* 0x0000000115107810 */ /* 0x000fe20007ffe0ff */
[----:B------:R-:W-:Y:S01]  /*0470*/  IMAD.MOV.U32 R34, RZ, RZ, RZ ;  /* 0x000000ffff227224 */ /* 0x000fe200078e00ff */
[----:B------:R-:W-:Y:S02]  /*0480*/  ISETP.GE.U32.AND.EX P2, PT, R8, RZ, PT, P2 ;  /* 0x000000ff0800720c */ /* 0x000fe40003f46120 */
[----:B------:R-:W-:Y:S01]  /*0490*/  LOP3.LUT P3, RZ, R5, 0x7, RZ, 0xc0, !PT ;  /* 0x0000000705ff7812 */ /* 0x000fe2000786c0ff */
[----:B--2---:R-:W-:-:S14]  /*04a0*/  DSETP.NAN.AND P4, PT, R10, R10, PT ;  /* 0x0000000a0a00722a */ /* 0x004fdc0003f88000 */
[----:B------:R-:W-:-:S05]  /*04b0*/  @!P4 IMAD.MOV R16, RZ, RZ, R21 ;  /* 0x000000ffff10c224 */ /* 0x000fca00078e0215 */
[----:B------:R-:W-:Y:S01]  /*04c0*/  MOV R21, R16 ;  /* 0x0000001000157202 */ /* 0x000fe20000000f00 */
[----:B------:R-:W-:Y:S06]  /*04d0*/  @!P2 BRA `(.L_x_17) ;  /* 0x00000004007ca947 */ /* 0x000fec0003800000 */
[----:B------:R-:W-:Y:S01]  /*04e0*/  IADD3 R32, P2, PT, R29, UR12, RZ ;  /* 0x0000000c1d207c10 */ /* 0x000fe2000ff5e0ff */
[----:B------:R-:W-:Y:S02]  /*04f0*/  IMAD.MOV.U32 R15, RZ, RZ, 0x1 ;  /* 0x00000001ff0f7424 */ /* 0x000fe400078e00ff */
[----:B------:R-:W-:Y:S01]  /*0500*/  IMAD.MOV.U32 R34, RZ, RZ, RZ ;  /* 0x000000ffff227224 */ /* 0x000fe200078e00ff */
[----:B------:R-:W-:Y:S02]  /*0510*/  LEA R32, P4, R3, R32, 0x3 ;  /* 0x0000002003207211 */ /* 0x000fe400078818ff */
[----:B------:R-:W-:-:S04]  /*0520*/  IADD3.X R33, PT, PT, R9, UR13, RZ, P2, !PT ;  /* 0x0000000d09217c10 */ /* 0x000fc800097fe4ff */
[----:B------:R-:W-:-:S07]  /*0530*/  LEA.HI.X R33, R3, R33, R0, 0x3, P4 ;  /* 0x0000002103217211 */ /* 0x000fce00020f1c00 */
.L_x_18:
[----:B------:R-:W2:Y:S01]  /*0540*/  LDG.E.64 R16, desc[UR8][R32.64] ;  /* 0x0000000820107981 */ /* 0x000ea2000c1e1b00 */
[----:B------:R-:W-:-:S05]  /*0550*/  IADD3 R26, P2, PT, R32, R29, RZ ;  /* 0x0000001d201a7210 */ /* 0x000fca0007f5e0ff */
[----:B------:R-:W-:-:S05]  /*0560*/  IMAD.X R27, R33, 0x1, R9, P2 ;  /* 0x00000001211b7824 */ /* 0x000fca00010e0609 */
[----:B------:R-:W3:Y:S01]  /*0570*/  LDG.E.64 R22, desc[UR8][R26.64] ;  /* 0x000000081a167981 */ /* 0x000ee2000c1e1b00 */
[----:B------:R-:W-:-:S04]  /*0580*/  IADD3 R18, P2, PT, R26, R29, RZ ;  /* 0x0000001d1a127210 */ /* 0x000fc80007f5e0ff */
[----:B------:R-:W-:Y:S01]  /*0590*/  IADD3.X R19, PT, PT, R27, R9, RZ, P2, !PT ;  /* 0x000000091b137210 */ /* 0x000fe200017fe4ff */
[----:B------:R-:W-:Y:S01]  /*05a0*/  UMOV UR12, 0x9abcaf48 ;  /* 0x9abcaf48000c7882 */ /* 0x000fe20000000000 */
[----:B------:R-:W-:-:S03]  /*05b0*/  UMOV UR13, 0x3e7ad7f2 ;  /* 0x3e7ad7f2000d7882 */ /* 0x000fc60000000000 */
[----:B------:R0:W4:Y:S01]  /*05c0*/  LDG.E.64 R24, desc[UR8][R18.64] ;  /* 0x0000000812187981 */ /* 0x000122000c1e1b00 */
[----:B------:R-:W-:Y:S02]  /*05d0*/  VIADD R35, R21, 0x1 ;  /* 0x0000000115237836 */ /* 0x000fe40000000000 */
[----:B------:R-:W-:Y:S01]  /*05e0*/  VIADD R31, R20, 0x1 ;  /* 0x00000001141f7836 */ /* 0x000fe20000000000 */
[--C-:B--2---:R-:W-:Y:S02]  /*05f0*/  DSETP.NAN.AND P2, PT, R16, R16.reuse, PT ;  /* 0x000000101000722a */ /* 0x104fe40003f48000 */
[----:B------:R-:W-:-:S08]  /*0600*/  DADD R16, R10, -R16 ;  /* 0x000000000a107229 */ /* 0x000fd00000000810 */
[----:B------:R-:W-:Y:S01]  /*0610*/  DSETP.GT.AND P4, PT, |R16|, UR12, PT ;  /* 0x0000000c10007e2a */ /* 0x000fe2000bf84200 */
[----:B------:R-:W-:-:S03]  /*0620*/  IADD3 R16, P5, PT, R18, R29, RZ ;  /* 0x0000001d12107210 */ /* 0x000fc60007fbe0ff */
[----:B------:R-:W-:Y:S01]  /*0630*/  @!P2 IMAD.MOV R35, RZ, RZ, R21 ;  /* 0x000000ffff23a224 */ /* 0x000fe200078e0215 */
[--C-:B---3--:R-:W-:Y:S01]  /*0640*/  DSETP.NAN.AND P2, PT, R22, R22.reuse, PT ;  /* 0x000000161600722a */ /* 0x108fe20003f48000 */
[----:B------:R-:W-:Y:S01]  /*0650*/  IADD3.X R17, PT, PT, R19, R9, RZ, P5, !PT ;  /* 0x0000000913117210 */ /* 0x000fe20002ffe4ff */
[----:B------:R-:W-:Y:S01]  /*0660*/  DADD R22, R10, -R22 ;  /* 0x000000000a167229 */ /* 0x000fe20000000816 */
[----:B0-----:R-:W-:-:S05]  /*0670*/  IADD3 R18, P5, PT, R16, R29, RZ ;  /* 0x0000001d10127210 */ /* 0x001fca0007fbe0ff */
[----:B------:R-:W-:Y:S02]  /*0680*/  IMAD.X R19, R17, 0x1, R9, P5 ;  /* 0x0000000111137824 */ /* 0x000fe400028e0609 */
[----:B------:R-:W2:Y:S01]  /*0690*/  LDG.E.64 R16, desc[UR8][R16.64] ;  /* 0x0000000810107981 */ /* 0x000ea2000c1e1b00 */
[----:B------:R-:W-:Y:S01]  /*06a0*/  @!P4 IMAD.MOV R31, RZ, RZ, R20 ;  /* 0x000000ffff1fc224 */ /* 0x000fe200078e0214 */
[----:B------:R-:W-:Y:S01]  /*06b0*/  IADD3 R20, P4, PT, R18, R29, RZ ;  /* 0x0000001d12147210 */ /* 0x000fe20007f9e0ff */
[----:B------:R-:W-:-:S03]  /*06c0*/  DSETP.GT.AND P6, PT, |R22|, UR12, PT ;  /* 0x0000000c16007e2a */ /* 0x000fc6000bfc4200 */
[----:B------:R-:W-:Y:S01]  /*06d0*/  IADD3 R22, P5, PT, R20, R29, RZ ;  /* 0x0000001d14167210 */ /* 0x000fe20007fbe0ff */
[----:B------:R-:W-:Y:S02]  /*06e0*/  IMAD.X R21, R19, 0x1, R9, P4 ;  /* 0x0000000113157824 */ /* 0x000fe400020e0609 */
[----:B------:R-:W3:Y:S01]  /*06f0*/  LDG.E.64 R18, desc[UR8][R18.64] ;  /* 0x0000000812127981 */ /* 0x000ee2000c1e1b00 */
[--C-:B----4-:R-:W-:Y:S02]  /*0700*/  DSETP.NAN.AND P4, PT, R24, R24.reuse, PT ;  /* 0x000000181800722a */ /* 0x110fe40003f88000 */
[----:B------:R-:W-:Y:S01]  /*0710*/  IADD3.X R23, PT, PT, R21, R9, RZ, P5, !PT ;  /* 0x0000000915177210 */ /* 0x000fe20002ffe4ff */
[----:B------:R-:W-:Y:S01]  /*0720*/  DADD R24, R10, -R24 ;  /* 0x000000000a187229 */ /* 0x000fe20000000818 */
[----:B------:R-:W4:Y:S01]  /*0730*/  LDG.E.64 R20, desc[UR8][R20.64] ;  /* 0x0000000814147981 */ /* 0x000f22000c1e1b00 */
[----:B------:R-:W-:-:S05]  /*0740*/  IADD3 R26, P5, PT, R22, R29, RZ ;  /* 0x0000001d161a7210 */ /* 0x000fca0007fbe0ff */
[----:B------:R-:W-:Y:S02]  /*0750*/  IMAD.X R27, R23, 0x1, R9, P5 ;  /* 0x00000001171b7824 */ /* 0x000fe400028e0609 */
[----:B------:R-:W5:Y:S01]  /*0760*/  LDG.E.64 R22, desc[UR8][R22.64] ;  /* 0x0000000816167981 */ /* 0x000f62000c1e1b00 */
[----:B------:R-:W-:-:S03]  /*0770*/  DSETP.GT.AND P5, PT, |R24|, UR12, PT ;  /* 0x0000000c18007e2a */ /* 0x000fc6000bfa4200 */
[----:B------:R-:W5:Y:S01]  /*0780*/  LDG.E.64 R26, desc[UR8][R26.64] ;  /* 0x000000081a1a7981 */ /* 0x000f62000c1e1b00 */
[----:B------:R-:W-:Y:S02]  /*0790*/  VIADD R36, R35, 0x1 ;  /* 0x0000000123247836 */ /* 0x000fe40000000000 */
[----:B------:R-:W-:Y:S01]  /*07a0*/  @!P2 IMAD.MOV R36, RZ, RZ, R35 ;  /* 0x000000ffff24a224 */ /* 0x000fe200078e0223 */
[----:B------:R-:W-:Y:S01]  /*07b0*/  IADD3 R35, PT, PT, R31, 0x1, RZ ;  /* 0x000000011f237810 */ /* 0x000fe20007ffe0ff */
[----:B------:R-:W-:Y:S01]  /*07c0*/  @!P6 IMAD.MOV R35, RZ, RZ, R31 ;  /* 0x000000ffff23e224 */ /* 0x000fe200078e021f */
[--C-:B--2---:R-:W-:Y:S02]  /*07d0*/  DADD R24, R10, -R16.reuse ;  /* 0x000000000a187229 */ /* 0x104fe40000000810 */
[----:B------:R-:W-:-:S06]  /*07e0*/  DSETP.NAN.AND P2, PT, R16, R16, PT ;  /* 0x000000101000722a */ /* 0x000fcc0003f48000 */
[----:B------:R-:W-:Y:S01]  /*07f0*/  DSETP.GT.AND P6, PT, |R24|, UR12, PT ;  /* 0x0000000c18007e2a */ /* 0x000fe2000bfc4200 */
[----:B------:R-:W-:Y:S02]  /*0800*/  VIADD R24, R36, 0x1 ;  /* 0x0000000124187836 */ /* 0x000fe40000000000 */
[----:B------:R-:W-:Y:S01]  /*0810*/  @!P4 IMAD.MOV R24, RZ, RZ, R36 ;  /* 0x000000ffff18c224 */ /* 0x000fe200078e0224 */
[--C-:B---3--:R-:W-:Y:S02]  /*0820*/  DSETP.NAN.AND P4, PT, R18, R18.reuse, PT ;  /* 0x000000121200722a */ /* 0x108fe40003f88000 */
[C---:B------:R-:W-:Y:S01]  /*0830*/  DADD R18, R10.reuse, -R18 ;  /* 0x000000000a127229 */ /* 0x040fe20000000812 */
[----:B------:R-:W-:Y:S01]  /*0840*/  IADD3 R25, PT, PT, R35, 0x1, RZ ;  /* 0x0000000123197810 */ /* 0x000fe20007ffe0ff */
[----:B----4-:R-:W-:Y:S01]  /*0850*/  DADD R16, R10, -R20 ;  /* 0x000000000a107229 */ /* 0x010fe20000000814 */
[----:B------:R-:W-:-:S05]  /*0860*/  @!P5 IMAD.MOV R25, RZ, RZ, R35 ;  /* 0x000000ffff19d224 */ /* 0x000fca00078e0223 */
[----:B------:R-:W-:Y:S01]  /*0870*/  DSETP.GT.AND P5, PT, |R18|, UR12, PT ;  /* 0x0000000c12007e2a */ /* 0x000fe2000bfa4200 */
[----:B------:R-:W-:Y:S01]  /*0880*/  VIADD R18, R24, 0x1 ;  /* 0x0000000118127836 */ /* 0x000fe20000000000 */
[----:B------:R-:W-:Y:S01]  /*0890*/  IADD3 R19, PT, PT, R25, 0x1, RZ ;  /* 0x0000000119137810 */ /* 0x000fe20007ffe0ff */
[----:B------:R-:W-:Y:S01]  /*08a0*/  @!P2 IMAD.MOV R18, RZ, RZ, R24 ;  /* 0x000000ffff12a224 */ /* 0x000fe200078e0218 */
[----:B------:R-:W-:Y:S01]  /*08b0*/  DSETP.NAN.AND P2, PT, R20, R20, PT ;  /* 0x000000141400722a */ /* 0x000fe20003f48000 */
[----:B------:R-:W-:Y:S01]  /*08c0*/  @!P6 IMAD.MOV R19, RZ, RZ, R25 ;  /* 0x000000ffff13e224 */ /* 0x000fe200078e0219 */
[----:B------:R-:W-:Y:S02]  /*08d0*/  DSETP.GT.AND P6, PT, |R16|, UR12, PT ;  /* 0x0000000c10007e2a */ /* 0x000fe4000bfc4200 */
[--C-:B-----5:R-:W-:Y:S01]  /*08e0*/  DADD R16, R10, -R22.reuse ;  /* 0x000000000a107229 */ /* 0x120fe20000000816 */
[C---:B------:R-:W-:Y:S01]  /*08f0*/  VIADD R20, R18.reuse, 0x1 ;  /* 0x0000000112147836 */ /* 0x040fe20000000000 */
[----:B------:R-:W-:Y:S01]  /*0900*/  @!P4 IADD3 R20, PT, PT, R18, RZ, RZ ;  /* 0x000000ff1214c210 */ /* 0x000fe20007ffe0ff */
[----:B------:R-:W-:Y:S01]  /*0910*/  DSETP.NAN.AND P4, PT, R22, R22, PT ;  /* 0x000000161600722a */ /* 0x000fe20003f88000 */
[----:B------:R-:W-:-:S02]  /*0920*/  VIADD R21, R19, 0x1 ;  /* 0x0000000113157836 */ /* 0x000fc40000000000 */
[----:B------:R-:W-:Y:S02]  /*0930*/  @!P5 IMAD.MOV R21, RZ, RZ, R19 ;  /* 0x000000ffff15d224 */ /* 0x000fe400078e0213 */
[----:B------:R-:W-:Y:S01]  /*0940*/  DSETP.GT.AND P5, PT, |R16|, UR12, PT ;  /* 0x0000000c10007e2a */ /* 0x000fe2000bfa4200 */
[C---:B------:R-:W-:Y:S01]  /*0950*/  VIADD R18, R20.reuse, 0x1 ;  /* 0x0000000114127836 */ /* 0x040fe20000000000 */
[----:B------:R-:W-:Y:S01]  /*0960*/  @!P2 IADD3 R18, PT, PT, R20, RZ, RZ ;  /* 0x000000ff1412a210 */ /* 0x000fe20007ffe0ff */
[----:B------:R-:W-:Y:S01]  /*0970*/  DADD R16, R10, -R26 ;  /* 0x000000000a107229 */ /* 0x000fe2000000081a */
[----:B------:R-:W-:Y:S01]  /*0980*/  IADD3 R15, P2, PT, R15, 0x8, RZ ;  /* 0x000000080f0f7810 */ /* 0x000fe20007f5e0ff */
[----:B------:R-:W-:Y:S02]  /*0990*/  VIADD R19, R21, 0x1 ;  /* 0x0000000115137836 */ /* 0x000fe40000000000 */
[----:B------:R-:W-:Y:S02]  /*09a0*/  @!P6 IMAD.MOV R19, RZ, RZ, R21 ;  /* 0x000000ffff13e224 */ /* 0x000fe400078e0215 */
[C---:B------:R-:W-:Y:S01]  /*09b0*/  VIADD R22, R18.reuse, 0x1 ;  /* 0x0000000112167836 */ /* 0x040fe20000000000 */
[----:B------:R-:W-:Y:S01]  /*09c0*/  @!P4 IADD3 R22, PT, PT, R18, RZ, RZ ;  /* 0x000000ff1216c210 */ /* 0x000fe20007ffe0ff */
[----:B------:R-:W-:Y:S01]  /*09d0*/  IMAD.X R34, RZ, RZ, R34, P2 ;  /* 0x000000ffff227224 */ /* 0x000fe200010e0622 */
[----:B------:R-:W-:Y:S01]  /*09e0*/  IADD3 R18, P6, PT, R15, -R30, RZ ;  /* 0x8000001e0f127210 */ /* 0x000fe20007fde0ff */
[----:B------:R-:W-:-:S02]  /*09f0*/  VIADD R23, R19, 0x1 ;  /* 0x0000000113177836 */ /* 0x000fc40000000000 */
[----:B------:R-:W-:Y:S01]  /*0a00*/  @!P5 IMAD.MOV R23, RZ, RZ, R19 ;  /* 0x000000ffff17d224 */ /* 0x000fe200078e0213 */
[----:B------:R-:W-:Y:S01]  /*0a10*/  DSETP.GT.AND P5, PT, |R16|, UR12, PT ;  /* 0x0000000c10007e2a */ /* 0x000fe2000bfa4200 */
[----:B------:R-:W-:Y:S01]  /*0a20*/  ISETP.NE.U32.AND P2, PT, R18, 0x1, PT ;  /* 0x000000011200780c */ /* 0x000fe20003f45070 */
[----:B------:R-:W-:Y:S01]  /*0a30*/  IMAD.X R16, R34, 0x1, ~R7, P6 ;  /* 0x0000000122107824 */ /* 0x000fe200030e0e07 */
[----:B------:R-:W-:-:S04]  /*0a40*/  DSETP.NAN.AND P4, PT, R26, R26, PT ;  /* 0x0000001a1a00722a */ /* 0x000fc80003f88000 */
[----:B------:R-:W-:Y:S02]  /*0a50*/  ISETP.NE.AND.EX P2, PT, R16, RZ, PT, P2 ;  /* 0x000000ff1000720c */ /* 0x000fe40003f45320 */
[----:B------:R-:W-:Y:S01]  /*0a60*/  LEA R32, P6, R14, R32, 0x6 ;  /* 0x000000200e207211 */ /* 0x000fe200078c30ff */
[----:B------:R-:W-:Y:S01]  /*0a70*/  VIADD R20, R23, 0x1 ;  /* 0x0000000117147836 */ /* 0x000fe20000000000 */
[----:B------:R-:W-:Y:S02]  /*0a80*/  IADD3 R21, PT, PT, R22, 0x1, RZ ;  /* 0x0000000116157810 */ /* 0x000fe40007ffe0ff */
[----:B------:R-:W-:Y:S01]  /*0a90*/  IADD3.X R33, PT, PT, R33, R28, RZ, P6, !PT ;  /* 0x0000001c21217210 */ /* 0x000fe200037fe4ff */
[----:B------:R-:W-:-:S03]  /*0aa0*/  @!P5 IMAD.MOV R20, RZ, RZ, R23 ;  /* 0x000000ffff14d224 */ /* 0x000fc600078e0217 */
[----:B------:R-:W-:-:S03]  /*0ab0*/  @!P4 IMAD.MOV R21, RZ, RZ, R22 ;  /* 0x000000ffff15c224 */ /* 0x000fc600078e0216 */
[----:B------:R-:W-:Y:S05]  /*0ac0*/  @P2 BRA `(.L_x_18) ;  /* 0xfffffff8009c2947 */ /* 0x000fea000383ffff */
.L_x_17:
        /* <DEDUP_REMOVED lines=11> */
[----:B------:R-:W2:Y:S02]  /*0b80*/  LDG.E.64 R26, desc[UR8][R36.64] ;  /* 0x00000008241a7981 */ /* 0x000ea4000c1e1b00 */
[----:B------:R-:W-:Y:S01]  /*0b90*/  IMAD.X R25, R37, 0x1, R9, P3 ;  /* 0x0000000125197824 */ /* 0x000fe200018e0609 */
[----:B------:R-:W-:-:S05]  /*0ba0*/  IADD3 R18, P3, PT, R24, R29, RZ ;  /* 0x0000001d18127210 */ /* 0x000fca0007f7e0ff */
[----:B------:R-:W-:Y:S02]  /*0bb0*/  IMAD.X R19, R25, 0x1, R9, P3 ;  /* 0x0000000119137824 */ /* 0x000fe400018e0609 */
[----:B------:R-:W3:Y:S01]  /*0bc0*/  LDG.E.64 R24, desc[UR8][R24.64] ;  /* 0x0000000818187981 */ /* 0x000ee2000c1e1b00 */
[----:B------:R-:W-:-:S03]  /*0bd0*/  IADD3 R16, P3, PT, R18, R29, RZ ;  /* 0x0000001d12107210 */ /* 0x000fc60007f7e0ff */
[----:B------:R-:W4:Y:S01]  /*0be0*/  LDG.E.64 R22, desc[UR8][R18.64] ;  /* 0x0000000812167981 */ /* 0x000f22000c1e1b00 */
[----:B------:R-:W-:-:S06]  /*0bf0*/  IADD3.X R17, PT, PT, R19, R9, RZ, P3, !PT ;  /* 0x0000000913117210 */ /* 0x000fcc0001ffe4ff */
[----:B------:R-:W5:Y:S01]  /*0c00*/  LDG.E.64 R16, desc[UR8][R16.64] ;  /* 0x0000000810107981 */ /* 0x000f62000c1e1b00 */
[----:B------:R-:W-:Y:S01]  /*0c10*/  UMOV UR12, 0x9abcaf48 ;  /* 0x9abcaf48000c7882 */ /* 0x000fe20000000000 */
[----:B------:R-:W-:Y:S01]  /*0c20*/  UMOV UR13, 0x3e7ad7f2 ;  /* 0x3e7ad7f2000d7882 */ /* 0x000fe20000000000 */
[----:B------:R-:W-:Y:S01]  /*0c30*/  VIADD R31, R21, 0x1 ;  /* 0x00000001151f7836 */ /* 0x000fe20000000000 */
[--C-:B--2---:R-:W-:Y:S02]  /*0c40*/  DADD R32, R10, -R26.reuse ;  /* 0x000000000a207229 */ /* 0x104fe4000000081a */
[----:B------:R-:W-:-:S06]  /*0c50*/  DSETP.NAN.AND P3, PT, R26, R26, PT ;  /* 0x0000001a1a00722a */ /* 0x000fcc0003f68000 */
[----:B------:R-:W-:Y:S02]  /*0c60*/  DSETP.GT.AND P4, PT, |R32|, UR12, PT ;  /* 0x0000000c20007e2a */ /* 0x000fe4000bf84200 */
[--C-:B---3--:R-:W-:Y:S02]  /*0c70*/  DADD R26, R10, -R24.reuse ;  /* 0x000000000a1a7229 */ /* 0x108fe40000000818 */
[----:B------:R-:W-:Y:S02]  /*0c80*/  DSETP.NAN.AND P6, PT, R24, R24, PT ;  /* 0x000000181800722a */ /* 0x000fe40003fc8000 */
[--C-:B----4-:R-:W-:Y:S02]  /*0c90*/  DADD R24, R10, -R22.reuse ;  /* 0x000000000a187229 */ /* 0x110fe40000000816 */
[----:B------:R-:W-:Y:S01]  /*0ca0*/  @!P3 IMAD.MOV R31, RZ, RZ, R21 ;  /* 0x000000ffff1fb224 */ /* 0x000fe200078e0215 */
[----:B------:R-:W-:Y:S02]  /*0cb0*/  DSETP.NAN.AND P3, PT, R22, R22, PT ;  /* 0x000000161600722a */ /* 0x000fe40003f68000 */
[----:B------:R-:W-:Y:S01]  /*0cc0*/  DSETP.GT.AND P5, PT, |R26|, UR12, PT ;  /* 0x0000000c1a007e2a */ /* 0x000fe2000bfa4200 */
[C---:B------:R-:W-:Y:S01]  /*0cd0*/  VIADD R26, R20.reuse, 0x1 ;  /* 0x00000001141a7836 */ /* 0x040fe20000000000 */
[----:B-----5:R-:W-:Y:S01]  /*0ce0*/  DADD R18, R10, -R16 ;  /* 0x000000000a127229 */ /* 0x020fe20000000810 */
[----:B------:R-:W-:Y:S01]  /*0cf0*/  @!P4 IADD3 R26, PT, PT, R20, RZ, RZ ;  /* 0x000000ff141ac210 */ /* 0x000fe20007ffe0ff */
[----:B------:R-:W-:Y:S01]  /*0d00*/  DSETP.GT.AND P4, PT, |R24|, UR12, PT ;  /* 0x0000000c18007e2a */ /* 0x000fe2000bf84200 */
[----:B------:R-:W-:-:S02]  /*0d10*/  VIADD R20, R31, 0x1 ;  /* 0x000000011f147836 */ /* 0x000fc40000000000 */
[----:B------:R-:W-:Y:S01]  /*0d20*/  @!P6 IMAD.MOV R20, RZ, RZ, R31 ;  /* 0x000000ffff14e224 */ /* 0x000fe200078e021f */
[----:B------:R-:W-:Y:S01]  /*0d30*/  DSETP.NAN.AND P6, PT, R16, R16, PT ;  /* 0x000000101000722a */ /* 0x000fe20003fc8000 */
[----:B------:R-:W-:Y:S02]  /*0d40*/  VIADD R21, R26, 0x1 ;  /* 0x000000011a157836 */ /* 0x000fe40000000000 */
[C---:B------:R-:W-:Y:S01]  /*0d50*/  VIADD R16, R20.reuse, 0x1 ;  /* 0x0000000114107836 */ /* 0x040fe20000000000 */
[----:B------:R-:W-:Y:S02]  /*0d60*/  @!P3 IADD3 R16, PT, PT, R20, RZ, RZ ;  /* 0x000000ff1410b210 */ /* 0x000fe40007ffe0ff */
[----:B------:R-:W-:Y:S01]  /*0d70*/  @!P5 IADD3 R21, PT, PT, R26, RZ, RZ ;  /* 0x000000ff1a15d210 */ /* 0x000fe20007ffe0ff */
[----:B------:R-:W-:Y:S01]  /*0d80*/  DSETP.GT.AND P5, PT, |R18|, UR12, PT ;  /* 0x0000000c12007e2a */ /* 0x000fe2000bfa4200 */
[----:B------:R-:W-:-:S03]  /*0d90*/  IADD3 R15, P3, PT, R15, 0x4, RZ ;  /* 0x000000040f0f7810 */ /* 0x000fc60007f7e0ff */
[----:B------:R-:W-:Y:S02]  /*0da0*/  VIADD R17, R21, 0x1 ;  /* 0x0000000115117836 */ /* 0x000fe40000000000 */
[----:B------:R-:W-:Y:S02]  /*0db0*/  @!P4 IMAD.MOV R17, RZ, RZ, R21 ;  /* 0x000000ffff11c224 */ /* 0x000fe400078e0215 */
[----:B------:R-:W-:Y:S02]  /*0dc0*/  VIADD R21, R16, 0x1 ;  /* 0x0000000110157836 */ /* 0x000fe40000000000 */
[----:B------:R-:W-:Y:S01]  /*0dd0*/  @!P6 IMAD.MOV R21, RZ, RZ, R16 ;  /* 0x000000ffff15e224 */ /* 0x000fe200078e0210 */
[C---:B------:R-:W-:Y:S01]  /*0de0*/  IADD3 R20, PT, PT, R17.reuse, 0x1, RZ ;  /* 0x0000000111147810 */ /* 0x040fe20007ffe0ff */
[----:B------:R-:W-:Y:S02]  /*0df0*/  IMAD.X R34, RZ, RZ, R34, P3 ;  /* 0x000000ffff227224 */ /* 0x000fe400018e0622 */
[----:B------:R-:W-:-:S07]  /*0e00*/  @!P5 IADD3 R20, PT, PT, R17, RZ, RZ ;  /* 0x000000ff1114d210 */ /* 0x000fce0007ffe0ff */
.L_x_20:
        /* <DEDUP_REMOVED lines=12> */
[----:B------:R-:W-:-:S06]  /*0ed0*/  IMAD.X R19, R25, 0x1, R9, P3 ;  /* 0x0000000119137824 */ /* 0x000fcc00018e0609 */
[----:B------:R-:W3:Y:S01]  /*0ee0*/  LDG.E.64 R18, desc[UR8][R18.64] ;  /* 0x0000000812127981 */ /* 0x000ee2000c1e1b00 */
[----:B------:R-:W-:Y:S01]  /*0ef0*/  UMOV UR12, 0x9abcaf48 ;  /* 0x9abcaf48000c7882 */ /* 0x000fe20000000000 */
[----:B------:R-:W-:Y:S01]  /*0f00*/  UMOV UR13, 0x3e7ad7f2 ;  /* 0x3e7ad7f2000d7882 */ /* 0x000fe20000000000 */
[--C-:B--2---:R-:W-:Y:S02]  /*0f10*/  DADD R22, R10, -R16.reuse ;  /* 0x000000000a167229 */ /* 0x104fe40000000810 */
[----:B------:R-:W-:Y:S02]  /*0f20*/  DSETP.NAN.AND P5, PT, R16, R16, PT ;  /* 0x000000101000722a */ /* 0x000fe40003fa8000 */
[----:B---3--:R-:W-:-:S04]  /*0f30*/  DADD R16, R10, -R18 ;  /* 0x000000000a107229 */ /* 0x008fc80000000812 */
[----:B------:R-:W-:Y:S02]  /*0f40*/  DSETP.GT.AND P6, PT, |R22|, UR12, PT ;  /* 0x0000000c16007e2a */ /* 0x000fe4000bfc4200 */
[----:B------:R-:W-:Y:S02]  /*0f50*/  DSETP.NAN.AND P3, PT, R18, R18, PT ;  /* 0x000000121200722a */ /* 0x000fe40003f68000 */
[----:B------:R-:W-:Y:S01]  /*0f60*/  DSETP.GT.AND P4, PT, |R16|, UR12, PT ;  /* 0x0000000c10007e2a */ /* 0x000fe2000bf84200 */
[----:B------:R-:W-:Y:S01]  /*0f70*/  IADD3 R16, PT, PT, R21, 0x1, RZ ;  /* 0x0000000115107810 */ /* 0x000fe20007ffe0ff */
[----:B------:R-:W-:Y:S02]  /*0f80*/  VIADD R17, R20, 0x1 ;  /* 0x0000000114117836 */ /* 0x000fe40000000000 */
[----:B------:R-:W-:Y:S01]  /*0f90*/  @!P5 IMAD.MOV R16, RZ, RZ, R21 ;  /* 0x000000ffff10d224 */ /* 0x000fe200078e0215 */
[----:B------:R-:W-:-:S05]  /*0fa0*/  IADD3 R15, P5, PT, R15, 0x2, RZ ;  /* 0x000000020f0f7810 */ /* 0x000fca0007fbe0ff */
[----:B------:R-:W-:Y:S01]  /*0fb0*/  @!P6 IADD3 R17, PT, PT, R20, RZ, RZ ;  /* 0x000000ff1411e210 */ /* 0x000fe20007ffe0ff */
[C---:B------:R-:W-:Y:S01]  /*0fc0*/  VIADD R21, R16.reuse, 0x1 ;  /* 0x0000000110157836 */ /* 0x040fe20000000000 */
[----:B------:R-:W-:Y:S01]  /*0fd0*/  @!P3 IADD3 R21, PT, PT, R16, RZ, RZ ;  /* 0x000000ff1015b210 */ /* 0x000fe20007ffe0ff */
[----:B------:R-:W-:Y:S02]  /*0fe0*/  IMAD.X R34, RZ, RZ, R34, P5 ;  /* 0x000000ffff227224 */ /* 0x000fe400028e0622 */
[----:B------:R-:W-:Y:S02]  /*0ff0*/  VIADD R20, R17, 0x1 ;  /* 0x0000000111147836 */ /* 0x000fe40000000000 */
[----:B------:R-:W-:-:S07]  /*1000*/  @!P4 IMAD.MOV R20, RZ, RZ, R17 ;  /* 0x000000ffff14c224 */ /* 0x000fce00078e0211 */
.L_x_21:
[----:B------:R-:W-:Y:S05]  /*1010*/  @!P2 BRA `(.L_x_19) ;  /* 0x00000000004ca947 */ /* 0x000fea0003800000 */
[----:B------:R-:W0:Y:S02]  /*1020*/  LDCU.64 UR12, c[0x0][0x3a0] ;  /* 0x00007400ff0c77ac */ /* 0x000e240008000a00 */
[----:B0-----:R-:W-:Y:S02]  /*1030*/  IMAD R34, R34, UR12, RZ ;  /* 0x0000000c22227c24 */ /* 0x001fe4000f8e02ff */
[----:B------:R-:W-:-:S04]  /*1040*/  IMAD.WIDE.U32 R16, R15, UR12, RZ ;  /* 0x0000000c0f107c25 */ /* 0x000fc8000f8e00ff */
[----:B------:R-:W-:Y:S01]  /*1050*/  IMAD R15, R15, UR13, R34 ;  /* 0x0000000d0f0f7c24 */ /* 0x000fe2000f8e0222 */
[----:B------:R-:W-:-:S04]  /*1060*/  LEA R12, P2, R16, R12, 0x3 ;  /* 0x0000000c100c7211 */ /* 0x000fc800078418ff */
[----:B------:R-:W-:-:S04]  /*1070*/  IADD3 R15, PT, PT, R17, R15, RZ ;  /* 0x0000000f110f7210 */ /* 0x000fc80007ffe0ff */
[----:B------:R-:W-:-:S06]  /*1080*/  LEA.HI.X R13, R16, R13, R15, 0x3, P2 ;  /* 0x0000000d100d7211 */ /* 0x000fcc00010f1c0f */
[----:B------:R-:W2:Y:S01]  /*1090*/  LDG.E.64 R12, desc[UR8][R12.64] ;  /* 0x000000080c0c7981 */ /* 0x000ea2000c1e1b00 */
[----:B------:R-:W-:Y:S01]  /*10a0*/  UMOV UR12, 0x9abcaf48 ;  /* 0x9abcaf48000c7882 */ /* 0x000fe20000000000 */
[----:B------:R-:W-:Y:S01]  /*10b0*/  UMOV UR13, 0x3e7ad7f2 ;  /* 0x3e7ad7f2000d7882 */ /* 0x000fe20000000000 */
[--C-:B--2---:R-:W-:Y:S02]  /*10c0*/  DADD R10, R10, -R12.reuse ;  /* 0x000000000a0a7229 */ /* 0x104fe4000000080c */
[----:B------:R-:W-:-:S06]  /*10d0*/  DSETP.NAN.AND P2, PT, R12, R12, PT ;  /* 0x0000000c0c00722a */ /* 0x000fcc0003f48000 */
[----:B------:R-:W-:Y:S01]  /*10e0*/  DSETP.GT.AND P3, PT, |R10|, UR12, PT ;  /* 0x0000000c0a007e2a */ /* 0x000fe2000bf64200 */
[----:B------:R-:W-:Y:S02]  /*10f0*/  VIADD R10, R21, 0x1 ;  /* 0x00000001150a7836 */ /* 0x000fe40000000000 */
[----:B------:R-:W-:-:S05]  /*1100*/  VIADD R11, R20, 0x1 ;  /* 0x00000001140b7836 */ /* 0x000fca0000000000 */
[----:B------:R-:W-:-:S05]  /*1110*/  @!P2 IADD3 R10, PT, PT, R21, RZ, RZ ;  /* 0x000000ff150aa210 */ /* 0x000fca0007ffe0ff */
[----:B------:R-:W-:Y:S02]  /*1120*/  IMAD.MOV.U32 R21, RZ, RZ, R10 ;  /* 0x000000ffff157224 */ /* 0x000fe400078e000a */
[----:B------:R-:W-:-:S05]  /*1130*/  @!P3 IMAD.MOV R11, RZ, RZ, R20 ;  /* 0x000000ffff0bb224 */ /* 0x000fca00078e0214 */
[----:B------:R-:W-:-:S07]  /*1140*/  MOV R20, R11 ;  /* 0x0000000b00147202 */ /* 0x000fce0000000f00 */
.L_x_19:
[----:B------:R-:W0:Y:S01]  /*1150*/  LDCU.64 UR12, c[0x0][0x3a0] ;  /* 0x00007400ff0c77ac */ /* 0x000e220008000a00 */
[----:B------:R-:W-:-:S05]  /*1160*/  IADD3 R3, P2, PT, R3, UR4, RZ ;  /* 0x0000000403037c10 */ /* 0x000fca000ff5e0ff */
[----:B------:R-:W-:Y:S01]  /*1170*/  IMAD.X R0, RZ, RZ, R0, P2 ;  /* 0x000000ffff007224 */ /* 0x000fe200010e0600 */
[----:B0-----:R-:W-:-:S04]  /*1180*/  ISETP.GE.U32.AND P2, PT, R3, UR12, PT ;  /* 0x0000000c03007c0c */ /* 0x001fc8000bf46070 */
[----:B------:R-:W-:-:S13]  /*1190*/  ISETP.GE.U32.AND.EX P2, PT, R0, UR13, PT, P2 ;  /* 0x0000000d00007c0c */ /* 0x000fda000bf46120 */
[----:B------:R-:W-:Y:S05]  /*11a0*/  @!P2 BRA `(.L_x_22) ;  /* 0xfffffff00094a947 */ /* 0x000fea000383ffff */
.L_x_13:
[----:B------:R-:W-:Y:S05]  /*11b0*/  BSYNC.RECONVERGENT B0 ;  /* 0x0000000000007941 */ /* 0x000fea0003800200 */
.L_x_12:
        /* <DEDUP_REMOVED lines=32> */
[----:B---3--:R-:W-:Y:S02]  /*13c0*/  ISETP.EQ.U32.AND P0, PT, R7, UR4, PT ;  /* 0x0000000407007c0c */ /* 0x008fe4000bf02070 */
[----:B-1----:R-:W-:Y:S01]  /*13d0*/  MOV R7, UR5 ;  /* 0x0000000500077c02 */ /* 0x002fe20008000f00 */
[----:B----4-:R-:W-:-:S10]  /*13e0*/  IMAD.U32 R9, RZ, RZ, UR6 ;  /* 0x00000006ff097e24 */ /* 0x010fd4000f8e00ff */
[----:B--2---:R-:W-:Y:S04]  /*13f0*/  @P0 REDG.E.ADD.STRONG.GPU desc[UR8][R2.64], R7 ;  /* 0x000000070200098e */ /* 0x004fe8000c12e108 */
[----:B0-----:R-:W-:Y:S01]  /*1400*/  @P0 REDG.E.ADD.STRONG.GPU desc[UR8][R4.64], R9 ;  /* 0x000000090400098e */ /* 0x001fe2000c12e108 */
[----:B------:R-:W-:Y:S05]  /*1410*/  EXIT ;  /* 0x000000000000794d */ /* 0x000fea0003800000 */
.L_x_23:
        /* <DEDUP_REMOVED lines=14> */
.L_x_37:


//--------------------- .text.compareFP32         --------------------------
	.section	.text.compareFP32,"ax",@progbits
	.align	128
        .global         compareFP32
        .type           compareFP32,@function
        .size           compareFP32,(.L_x_38 - compareFP32)
        .other          compareFP32,@"STO_CUDA_ENTRY STV_DEFAULT"
compareFP32:
.text.compareFP32:
        /* <DEDUP_REMOVED lines=31> */
.L_x_28:
[----:B------:R-:W-:-:S04]  /*01f0*/  LEA R2, P0, R5, UR10, 0x2 ;  /* 0x0000000a05027c11 */ /* 0x000fc8000f8010ff */
[----:B------:R-:W-:-:S05]  /*0200*/  LEA.HI.X R3, R5, UR11, R6, 0x2, P0 ;  /* 0x0000000b05037c11 */ /* 0x000fca00080f1406 */
[----:B------:R-:W2:Y:S01]  /*0210*/  LDG.E R2, desc[UR8][R2.64] ;  /* 0x0000000802027981 */ /* 0x000ea2000c1e1900 */
[----:B------:R-:W-:Y:S01]  /*0220*/  IADD3 R5, P0, PT, R5, UR4, RZ ;  /* 0x0000000405057c10 */ /* 0x000fe2000ff1e0ff */
[----:B------:R-:W-:-:S03]  /*0230*/  VIADD R0, R7, 0x1 ;  /* 0x0000000107007836 */ /* 0x000fc60000000000 */
[----:B------:R-:W-:Y:S02]  /*0240*/  IADD3.X R6, PT, PT, RZ, R6, RZ, P0, !PT ;  /* 0x00000006ff067210 */ /* 0x000fe400007fe4ff */
[----:B------:R-:W-:-:S04]  /*0250*/  ISETP.GE.U32.AND P0, PT, R5, R10, PT ;  /* 0x0000000a0500720c */ /* 0x000fc80003f06070 */
[----:B------:R-:W-:Y:S02]  /*0260*/  ISETP.GE.U32.AND.EX P0, PT, R6, R11, PT, P0 ;  /* 0x0000000b0600720c */ /* 0x000fe40003f06100 */
[----:B--2---:R-:W-:-:S13]  /*0270*/  FSETP.NAN.AND P1, PT, |R2|, |R2|, PT ;  /* 0x400000020200720b */ /* 0x004fda0003f28200 */
[----:B------:R-:W-:-:S04]  /*0280*/  @!P1 IMAD.MOV R0, RZ, RZ, R7 ;  /* 0x000000ffff009224 */ /* 0x000fc800078e0207 */
[----:B------:R-:W-:Y:S01]  /*0290*/  IMAD.MOV.U32 R7, RZ, RZ, R0 ;  /* 0x000000ffff077224 */ /* 0x000fe200078e0000 */
[----:B------:R-:W-:Y:S06]  /*02a0*/  @!P0 BRA `(.L_x_28) ;  /* 0xfffffffc00d08947 */ /* 0x000fec000383ffff */
[----:B------:R-:W-:Y:S05]  /*02b0*/  BSYNC.RECONVERGENT B1 ;  /* 0x0000000000017941 */ /* 0x000fea0003800200 */
.L_x_27:
[----:B------:R-:W-:Y:S01]  /*02c0*/  IMAD.MOV.U32 R8, RZ, RZ, RZ ;  /* 0x000000ffff087224 */ /* 0x000fe200078e00ff */
[----:B------:R-:W-:Y:S06]  /*02d0*/  BRA `(.L_x_25) ;  /* 0x0000000c00ac7947 */ /* 0x000fec0003800000 */
.L_x_26:
[C---:B------:R-:W-:Y:S01]  /*02e0*/  IADD3 R4, PT, PT, R8.reuse, 0x7, RZ ;  /* 0x0000000708047810 */ /* 0x040fe20007ffe0ff */
[----:B------:R-:W-:Y:S01]  /*02f0*/  IMAD.MOV.U32 R7, RZ, RZ, RZ ;  /* 0x000000ffff077224 */ /* 0x000fe200078e00ff */
[----:B------:R-:W-:Y:S01]  /*0300*/  IADD3 R3, P2, PT, R8, -0x1, RZ ;  /* 0xffffffff08037810 */ /* 0x000fe20007f5e0ff */
[----:B------:R-:W-:Y:S01]  /*0310*/  IMAD.MOV.U32 R8, RZ, RZ, RZ ;  /* 0x000000ffff087224 */ /* 0x000fe200078e00ff */
[----:B------:R-:W-:Y:S02]  /*0320*/  LOP3.LUT R0, R4, 0x7, RZ, 0xc0, !PT ;  /* 0x0000000704007812 */ /* 0x000fe400078ec0ff */
[----:B------:R-:W-:Y:S02]  /*0330*/  LOP3.LUT R2, R3, 0x3, RZ, 0xc0, !PT ;  /* 0x0000000303027812 */ /* 0x000fe400078ec0ff */
[----:B------:R-:W-:Y:S02]  /*0340*/  IADD3 R0, P3, PT, R0, -0x1, RZ ;  /* 0xffffffff00007810 */ /* 0x000fe40007f7e0ff */
[----:B------:R-:W-:-:S02]  /*0350*/  ISETP.NE.U32.AND P0, PT, R2, 0x1, PT ;  /* 0x000000010200780c */ /* 0x000fc40003f05070 */
[----:B------:R-:W-:Y:S01]  /*0360*/  ISETP.GE.U32.AND P1, PT, R0, 0x3, PT ;  /* 0x000000030000780c */ /* 0x000fe20003f26070 */
[----:B------:R-:W-:Y:S01]  /*0370*/  IMAD.X R0, RZ, RZ, -0x1, P3 ;  /* 0xffffffffff007424 */ /* 0x000fe200018e06ff */
[----:B------:R-:W-:Y:S01]  /*0380*/  IADD3.X R2, PT, PT, R9, -0x1, RZ, P2, !PT ;  /* 0xffffffff09027810 */ /* 0x000fe200017fe4ff */
[----:B------:R-:W-:Y:S01]  /*0390*/  IMAD.SHL.U32 R9, R10, 0x4, RZ ;  /* 0x000000040a097824 */ /* 0x000fe200078e00ff */
[----:B------:R-:W-:Y:S02]  /*03a0*/  ISETP.NE.AND.EX P0, PT, RZ, RZ, PT, P0 ;  /* 0x000000ffff00720c */ /* 0x000fe40003f05300 */
[----:B------:R-:W-:Y:S02]  /*03b0*/  ISETP.GE.U32.AND.EX P1, PT, R0, RZ, PT, P1 ;  /* 0x000000ff0000720c */ /* 0x000fe40003f26110 */
[C-C-:B------:R-:W-:Y:S02]  /*03c0*/  SHF.L.U64.HI R0, R10.reuse, 0x2, R11.reuse ;  /* 0x000000020a007819 */ /* 0x140fe4000001020b */
[----:B------:R-:W-:-:S02]  /*03d0*/  SHF.L.U64.HI R11, R10, 0x5, R11 ;  /* 0x000000050a0b7819 */ /* 0x000fc4000001020b */
[----:B------:R-:W-:-:S07]  /*03e0*/  LOP3.LUT R24, R3, 0xfffffff8, RZ, 0xc0, !PT ;  /* 0xfffffff803187812 */ /* 0x000fce00078ec0ff */
.L_x_34:
[----:B------:R-:W0:Y:S01]  /*03f0*/  LDCU.64 UR12, c[0x0][0x380] ;  /* 0x00007000ff0c77ac */ /* 0x000e220008000a00 */
[----:B------:R-:W1:Y:S01]  /*0400*/  LDC.64 R14, c[0x0][0x398] ;  /* 0x0000e600ff0e7b82 */ /* 0x000e620000000a00 */
[----:B0-----:R-:W-:-:S04]  /*0410*/  LEA R12, P2, R5, UR12, 0x2 ;  /* 0x0000000c050c7c11 */ /* 0x001fc8000f8410ff */
[----:B------:R-:W-:-:S05]  /*0420*/  LEA.HI.X R13, R5, UR13, R6, 0x2, P2 ;  /* 0x0000000d050d7c11 */ /* 0x000fca00090f1406 */
[----:B------:R-:W2:Y:S01]  /*0430*/  LDG.E R25, desc[UR8][R12.64] ;  /* 0x000000080c197981 */ /* 0x000ea2000c1e1900 */
[----:B-1----:R-:W-:Y:S01]  /*0440*/  IADD3 R16, P3, PT, R14, -0x2, RZ ;  /* 0xfffffffe0e107810 */ /* 0x002fe20007f7e0ff */
[----:B------:R-:W-:-:S03]  /*0450*/  IMAD.MOV.U32 R27, RZ, RZ, RZ ;  /* 0x000000ffff1b7224 */ /* 0x000fc600078e00ff */
[----:B------:R-:W-:Y:S02]  /*0460*/  ISETP.GE.U32.AND P2, PT, R16, 0x7, PT ;  /* 0x000000071000780c */ /* 0x000fe40003f46070 */
[----:B------:R-:W-:Y:S02]  /*0470*/  IADD3.X R15, PT, PT, R15, -0x1, RZ, P3, !PT ;  /* 0xffffffff0f0f7810 */ /* 0x000fe40001ffe4ff */
[----:B------:R-:W-:Y:S02]  /*0480*/  IADD3 R16, PT, PT, R7, 0x1, RZ ;  /* 0x0000000107107810 */ /* 0x000fe40007ffe0ff */
[----:B------:R-:W-:Y:S01]  /*0490*/  ISETP.GE.U32.AND.EX P2, PT, R15, RZ, PT, P2 ;  /* 0x000000ff0f00720c */ /* 0x000fe20003f46120 */
[----:B------:R-:W-:Y:S01]  /*04a0*/  IMAD.MOV.U32 R15, RZ, RZ, 0x1 ;  /* 0x00000001ff0f7424 */ /* 0x000fe200078e00ff */
[----:B------:R-:W-:Y:S02]  /*04b0*/  LOP3.LUT P3, RZ, R3, 0x7, RZ, 0xc0, !PT ;  /* 0x0000000703ff7812 */ /* 0x000fe4000786c0ff */
[----:B--2---:R-:W-:-:S13]  /*04c0*/  FSETP.NAN.AND P4, PT, |R25|, |R25|, PT ;  /* 0x400000191900720b */ /* 0x004fda0003f88200 */
[----:B------:R-:W-:-:S04]  /*04d0*/  @!P4 IMAD.MOV R16, RZ, RZ, R7 ;  /* 0x000000ffff10c224 */ /* 0x000fc800078e0207 */
[----:B------:R-:W-:Y:S01]  /*04e0*/  IMAD.MOV.U32 R7, RZ, RZ, R16 ;  /* 0x000000ffff077224 */ /* 0x000fe200078e0010 */
[----:B------:R-:W-:Y:S06]  /*04f0*/  @!P2 BRA `(.L_x_29) ;  /* 0x00000004007ca947 */ /* 0x000fec0003800000 */
[----:B------:R-:W-:Y:S01]  /*0500*/  IADD3 R16, P2, PT, R9, UR12, RZ ;  /* 0x0000000c09107c10 */ /* 0x000fe2000ff5e0ff */
[----:B------:R-:W-:Y:S02]  /*0510*/  HFMA2 R15, -RZ, RZ, 0, 5.9604644775390625e-08 ;  /* 0x00000001ff0f7431 */ /* 0x000fe400000001ff */
[----:B------:R-:W-:Y:S01]  /*0520*/  IMAD.MOV.U32 R27, RZ, RZ, RZ ;  /* 0x000000ffff1b7224 */ /* 0x000fe200078e00ff */
[----:B------:R-:W-:Y:S02]  /*0530*/  LEA R23, P4, R5, R16, 0x2 ;  /* 0x0000001005177211 */ /* 0x000fe400078810ff */
[----:B------:R-:W-:-:S04]  /*0540*/  IADD3.X R22, PT, PT, R0, UR13, RZ, P2, !PT ;  /* 0x0000000d00167c10 */ /* 0x000fc800097fe4ff */
[----:B------:R-:W-:-:S07]  /*0550*/  LEA.HI.X R22, R5, R22, R6, 0x2, P4 ;  /* 0x0000001605167211 */ /* 0x000fce00020f1406 */
.L_x_30:
[----:B------:R-:W-:Y:S02]  /*0560*/  IMAD.MOV.U32 R20, RZ, RZ, R23 ;  /* 0x000000ffff147224 */ /* 0x000fe400078e0017 */
[----:B------:R-:W-:-:S05]  /*0570*/  IMAD.MOV.U32 R21, RZ, RZ, R22 ;  /* 0x000000ffff157224 */ /* 0x000fca00078e0016 */
[----:B------:R-:W2:Y:S01]  /*0580*/  LDG.E R20, desc[UR8][R20.64] ;  /* 0x0000000814147981 */ /* 0x000ea2000c1e1900 */
[----:B------:R-:W-:-:S05]  /*0590*/  IADD3 R18, P2, PT, R23, R9, RZ ;  /* 0x0000000917127210 */ /* 0x000fca0007f5e0ff */
[----:B------:R-:W-:Y:S01]  /*05a0*/  IMAD.X R19, R22, 0x1, R0, P2 ;  /* 0x0000000116137824 */ /* 0x000fe200010e0600 */
[----:B------:R-:W-:-:S04]  /*05b0*/  IADD3 R16, P2, PT, R18, R9, RZ ;  /* 0x0000000912107210 */ /* 0x000fc80007f5e0ff */
[----:B------:R-:W3:Y:S01]  /*05c0*/  LDG.E R18, desc[UR8][R18.64] ;  /* 0x0000000812127981 */ /* 0x000ee2000c1e1900 */
[----:B------:R-:W-:-:S05]  /*05d0*/  IADD3.X R17, PT, PT, R19, R0, RZ, P2, !PT ;  /* 0x0000000013117210 */ /* 0x000fca00017fe4ff */
[----:B------:R-:W4:Y:S01]  /*05e0*/  LDG.E R28, desc[UR8][R16.64] ;  /* 0x00000008101c7981 */ /* 0x000f22000c1e1900 */
[----:B------:R-:W-:Y:S01]  /*05f0*/  VIADD R29, R7, 0x1 ;  /* 0x00000001071d7836 */ /* 0x000fe20000000000 */
[----:B--2---:R-:W-:Y:S01]  /*0600*/  FSETP.NAN.AND P2, PT, |R20|, |R20|, PT ;  /* 0x400000141400720b */ /* 0x004fe20003f48200 */
[----:B------:R-:W-:Y:S01]  /*0610*/  FADD R26, R25, -R20 ;  /* 0x80000014191a7221 */ /* 0x000fe20000000000 */
[----:B------:R-:W-:-:S04]  /*0620*/  IADD3 R20, P5, PT, R16, R9, RZ ;  /* 0x0000000910147210 */ /* 0x000fc80007fbe0ff */
[----:B------:R-:W-:Y:S01]  /*0630*/  FSETP.GT.AND P4, PT, |R26|, 0.0010000000474974513054, PT ;  /* 0x3a83126f1a00780b */ /* 0x000fe20003f84200 */
[----:B------:R-:W-:-:S05]  /*0640*/  IMAD.X R21, R17, 0x1, R0, P5 ;  /* 0x0000000111157824 */ /* 0x000fca00028e0600 */
[----:B------:R0:W2:Y:S01]  /*0650*/  LDG.E R26, desc[UR8][R20.64] ;  /* 0x00000008141a7981 */ /* 0x0000a2000c1e1900 */
[----:B---3--:R-:W-:Y:S01]  /*0660*/  FSETP.NAN.AND P5, PT, |R18|, |R18|, PT ;  /* 0x400000121200720b */ /* 0x008fe20003fa8200 */
[C---:B------:R-:W-:Y:S01]  /*0670*/  FADD R18, R25.reuse, -R18 ;  /* 0x8000001219127221 */ /* 0x040fe20000000000 */
[----:B------:R-:W-:Y:S02]  /*0680*/  @!P2 IMAD.MOV R29, RZ, RZ, R7 ;  /* 0x000000ffff1da224 */ /* 0x000fe400078e0207 */
[----:B------:R-:W-:Y:S01]  /*0690*/  VIADD R7, R8, 0x1 ;  /* 0x0000000108077836 */ /* 0x000fe20000000000 */
[----:B----4-:R-:W-:Y:S01]  /*06a0*/  FSETP.NAN.AND P2, PT, |R28|, |R28|, PT ;  /* 0x4000001c1c00720b */ /* 0x010fe20003f48200 */
[----:B------:R-:W-:Y:S01]  /*06b0*/  FADD R28, R25, -R28 ;  /* 0x8000001c191c7221 */ /* 0x000fe20000000000 */
[----:B------:R-:W-:Y:S02]  /*06c0*/  @!P4 IADD3 R7, PT, PT, R8, RZ, RZ ;  /* 0x000000ff0807c210 */ /* 0x000fe40007ffe0ff */
[----:B------:R-:W-:Y:S01]  /*06d0*/  FSETP.GT.AND P4, PT, |R18|, 0.0010000000474974513054, PT ;  /* 0x3a83126f1200780b */ /* 0x000fe20003f84200 */
[----:B------:R-:W-:-:S03]  /*06e0*/  VIADD R8, R29, 0x1 ;  /* 0x000000011d087836 */ /* 0x000fc60000000000 */
[----:B------:R-:W-:Y:S01]  /*06f0*/  @!P5 IMAD.MOV R8, RZ, RZ, R29 ;  /* 0x000000ffff08d224 */ /* 0x000fe200078e021d */
[----:B------:R-:W-:Y:S02]  /*0700*/  FSETP.GT.AND P5, PT, |R28|, 0.0010000000474974513054, PT ;  /* 0x3a83126f1c00780b */ /* 0x000fe40003fa4200 */
[----:B------:R-:W-:Y:S01]  /*0710*/  IADD3 R28, P6, PT, R20, R9, RZ ;  /* 0x00000009141c7210 */ /* 0x000fe20007fde0ff */
[----:B------:R-:W-:Y:S01]  /*0720*/  VIADD R16, R7, 0x1 ;  /* 0x0000000107107836 */ /* 0x000fe20000000000 */
[----:B0-----:R-:W-:-:S03]  /*0730*/  IADD3 R20, PT, PT, R8, 0x1, RZ ;  /* 0x0000000108147810 */ /* 0x001fc60007ffe0ff */
[----:B------:R-:W-:Y:S02]  /*0740*/  IMAD.X R29, R21, 0x1, R0, P6 ;  /* 0x00000001151d7824 */ /* 0x000fe400030e0600 */
[----:B------:R-:W-:Y:S01]  /*0750*/  @!P4 IMAD.MOV R16, RZ, RZ, R7 ;  /* 0x000000ffff10c224 */ /* 0x000fe200078e0207 */
[----:B------:R-:W-:Y:S01]  /*0760*/  IADD3 R18, P4, PT, R28, R9, RZ ;  /* 0x000000091c127210 */ /* 0x000fe20007f9e0ff */
[----:B------:R-:W-:Y:S02]  /*0770*/  @!P2 IMAD.MOV R20, RZ, RZ, R8 ;  /* 0x000000ffff14a224 */ /* 0x000fe400078e0208 */
[----:B------:R-:W-:Y:S01]  /*0780*/  VIADD R7, R16, 0x1 ;  /* 0x0000000110077836 */ /* 0x000fe20000000000 */
[----:B------:R-:W3:Y:S01]  /*0790*/  LDG.E R8, desc[UR8][R28.64] ;  /* 0x000000081c087981 */ /* 0x000ee2000c1e1900 */
[----:B------:R-:W-:Y:S01]  /*07a0*/  @!P5 IMAD.MOV R7, RZ, RZ, R16 ;  /* 0x000000ffff07d224 */ /* 0x000fe200078e0210 */
[----:B------:R-:W-:Y:S01]  /*07b0*/  IADD3.X R19, PT, PT, R29, R0, RZ, P4, !PT ;  /* 0x000000001d137210 */ /* 0x000fe200027fe4ff */
[----:B--2---:R-:W-:Y:S01]  /*07c0*/  FADD R16, R25, -R26 ;  /* 0x8000001a19107221 */ /* 0x004fe20000000000 */
[----:B------:R-:W-:-:S04]  /*07d0*/  FSETP.NAN.AND P2, PT, |R26|, |R26|, PT ;  /* 0x4000001a1a00720b */ /* 0x000fc80003f48200 */
[----:B------:R-:W-:Y:S02]  /*07e0*/  FSETP.GT.AND P5, PT, |R16|, 0.0010000000474974513054, PT ;  /* 0x3a83126f1000780b */ /* 0x000fe40003fa4200 */
[----:B------:R-:W-:Y:S02]  /*07f0*/  IADD3 R16, P4, PT, R18, R9, RZ ;  /* 0x0000000912107210 */ /* 0x000fe40007f9e0ff */
[----:B------:R-:W2:Y:S03]  /*0800*/  LDG.E R18, desc[UR8][R18.64] ;  /* 0x0000000812127981 */ /* 0x000ea6000c1e1900 */
[----:B------:R-:W-:Y:S02]  /*0810*/  IMAD.X R17, R19, 0x1, R0, P4 ;  /* 0x0000000113117824 */ /* 0x000fe400020e0600 */
[----:B------:R-:W-:-:S03]  /*0820*/  VIADD R26, R20, 0x1 ;  /* 0x00000001141a7836 */ /* 0x000fc60000000000 */
[----:B------:R0:W4:Y:S01]  /*0830*/  LDG.E R28, desc[UR8][R16.64] ;  /* 0x00000008101c7981 */ /* 0x000122000c1e1900 */
[----:B------:R-:W-:Y:S01]  /*0840*/  @!P2 IMAD.MOV R26, RZ, RZ, R20 ;  /* 0x000000ffff1aa224 */ /* 0x000fe200078e0214 */
[----:B------:R-:W-:-:S05]  /*0850*/  IADD3 R20, P2, PT, R16, R9, RZ ;  /* 0x0000000910147210 */ /* 0x000fca0007f5e0ff */
[----:B------:R-:W-:-:S05]  /*0860*/  IMAD.X R21, R17, 0x1, R0, P2 ;  /* 0x0000000111157824 */ /* 0x000fca00010e0600 */
[----:B------:R-:W5:Y:S01]  /*0870*/  LDG.E R20, desc[UR8][R20.64] ;  /* 0x0000000814147981 */ /* 0x000f62000c1e1900 */
[----:B---3--:R-:W-:Y:S01]  /*0880*/  FSETP.NAN.AND P2, PT, |R8|, |R8|, PT ;  /* 0x400000080800720b */ /* 0x008fe20003f48200 */
[----:B------:R-:W-:-:S05]  /*0890*/  FADD R8, R25, -R8 ;  /* 0x8000000819087221 */ /* 0x000fca0000000000 */
[----:B------:R-:W-:Y:S02]  /*08a0*/  FSETP.GT.AND P4, PT, |R8|, 0.0010000000474974513054, PT ;  /* 0x3a83126f0800780b */ /* 0x000fe40003f84200 */
[----:B------:R-:W-:Y:S01]  /*08b0*/  IADD3 R8, PT, PT, R7, 0x1, RZ ;  /* 0x0000000107087810 */ /* 0x000fe20007ffe0ff */
[----:B------:R-:W-:-:S04]  /*08c0*/  @!P5 IMAD.MOV R8, RZ, RZ, R7 ;  /* 0x000000ffff08d224 */ /* 0x000fc800078e0207 */
[----:B0-----:R-:W-:Y:S02]  /*08d0*/  VIADD R16, R8, 0x1 ;  /* 0x0000000108107836 */ /* 0x001fe40000000000 */
[----:B------:R-:W-:-:S04]  /*08e0*/  VIADD R7, R26, 0x1 ;  /* 0x000000011a077836 */ /* 0x000fc80000000000 */
[----:B------:R-:W-:Y:S01]  /*08f0*/  @!P4 IADD3 R16, PT, PT, R8, RZ, RZ ;  /* 0x000000ff0810c210 */ /* 0x000fe20007ffe0ff */
[----:B------:R-:W-:-:S04]  /*0900*/  @!P2 IMAD.MOV R7, RZ, RZ, R26 ;  /* 0x000000ffff07a224 */ /* 0x000fc800078e021a */
[----:B------:R-:W-:Y:S02]  /*0910*/  VIADD R8, R7, 0x1 ;  /* 0x0000000107087836 */ /* 0x000fe40000000000 */
[----:B--2---:R-:W-:Y:S01]  /*0920*/  FADD R19, R25, -R18 ;  /* 0x8000001219137221 */ /* 0x004fe20000000000 */
[----:B------:R-:W-:-:S04]  /*0930*/  FSETP.NAN.AND P6, PT, |R18|, |R18|, PT ;  /* 0x400000121200720b */ /* 0x000fc80003fc8200 */
[----:B------:R-:W-:Y:S01]  /*0940*/  FSETP.GT.AND P5, PT, |R19|, 0.0010000000474974513054, PT ;  /* 0x3a83126f1300780b */ /* 0x000fe20003fa4200 */
[----:B----4-:R-:W-:Y:S01]  /*0950*/  FADD R17, R25, -R28 ;  /* 0x8000001c19117221 */ /* 0x010fe20000000000 */
[----:B------:R-:W-:-:S04]  /*0960*/  FSETP.NAN.AND P4, PT, |R28|, |R28|, PT ;  /* 0x4000001c1c00720b */ /* 0x000fc80003f88200 */
[----:B------:R-:W-:Y:S01]  /*0970*/  FSETP.GT.AND P2, PT, |R17|, 0.0010000000474974513054, PT ;  /* 0x3a83126f1100780b */ /* 0x000fe20003f44200 */
[----:B------:R-:W-:Y:S02]  /*0980*/  VIADD R17, R16, 0x1 ;  /* 0x0000000110117836 */ /* 0x000fe40000000000 */
[----:B------:R-:W-:-:S04]  /*0990*/  @!P6 IMAD.MOV R8, RZ, RZ, R7 ;  /* 0x000000ffff08e224 */ /* 0x000fc800078e0207 */
[----:B------:R-:W-:Y:S01]  /*09a0*/  @!P5 IMAD.MOV R17, RZ, RZ, R16 ;  /* 0x000000ffff11d224 */ /* 0x000fe200078e0210 */
[----:B------:R-:W-:Y:S01]  /*09b0*/  IADD3 R15, P5, PT, R15, 0x8, RZ ;  /* 0x000000080f0f7810 */ /* 0x000fe20007fbe0ff */
[----:B-----5:R-:W-:Y:S01]  /*09c0*/  FADD R7, R25, -R20 ;  /* 0x8000001419077221 */ /* 0x020fe20000000000 */
[----:B------:R-:W-:Y:S01]  /*09d0*/  IADD3 R16, PT, PT, R8, 0x1, RZ ;  /* 0x0000000108107810 */ /* 0x000fe20007ffe0ff */
[----:B------:R-:W-:Y:S01]  /*09e0*/  @!P4 IMAD.MOV R16, RZ, RZ, R8 ;  /* 0x000000ffff10c224 */ /* 0x000fe200078e0208 */
[----:B------:R-:W-:Y:S01]  /*09f0*/  IADD3 R8, P6, PT, R15, -R24, RZ ;  /* 0x800000180f087210 */ /* 0x000fe20007fde0ff */
[----:B------:R-:W-:Y:S01]  /*0a00*/  IMAD.X R27, RZ, RZ, R27, P5 ;  /* 0x000000ffff1b7224 */ /* 0x000fe200028e061b */
[----:B------:R-:W-:Y:S01]  /*0a10*/  FSETP.GT.AND P5, PT, |R7|, 0.0010000000474974513054, PT ;  /* 0x3a83126f0700780b */ /* 0x000fe20003fa4200 */
[----:B------:R-:W-:Y:S02]  /*0a20*/  VIADD R18, R17, 0x1 ;  /* 0x0000000111127836 */ /* 0x000fe40000000000 */
[----:B------:R-:W-:Y:S01]  /*0a30*/  @!P2 IMAD.MOV R18, RZ, RZ, R17 ;  /* 0x000000ffff12a224 */ /* 0x000fe200078e0211 */
[----:B------:R-:W-:-:S02]  /*0a40*/  ISETP.NE.U32.AND P2, PT, R8, 0x1, PT ;  /* 0x000000010800780c */ /* 0x000fc40003f45070 */
[----:B------:R-:W-:Y:S02]  /*0a50*/  IADD3.X R7, PT, PT, R27, ~R2, RZ, P6, !PT ;  /* 0x800000021b077210 */ /* 0x000fe400037fe4ff */
[----:B------:R-:W-:Y:S02]  /*0a60*/  FSETP.NAN.AND P4, PT, |R20|, |R20|, PT ;  /* 0x400000141400720b */ /* 0x000fe40003f88200 */
[----:B------:R-:W-:Y:S02]  /*0a70*/  ISETP.NE.AND.EX P2, PT, R7, RZ, PT, P2 ;  /* 0x000000ff0700720c */ /* 0x000fe40003f45320 */
[----:B------:R-:W-:Y:S01]  /*0a80*/  LEA R23, P6, R10, R23, 0x5 ;  /* 0x000000170a177211 */ /* 0x000fe200078c28ff */
[----:B------:R-:W-:Y:S02]  /*0a90*/  VIADD R7, R16, 0x1 ;  /* 0x0000000110077836 */ /* 0x000fe40000000000 */
[----:B------:R-:W-:Y:S01]  /*0aa0*/  VIADD R8, R18, 0x1 ;  /* 0x0000000112087836 */ /* 0x000fe20000000000 */
[----:B------:R-:W-:Y:S01]  /*0ab0*/  IADD3.X R22, PT, PT, R22, R11, RZ, P6, !PT ;  /* 0x0000000b16167210 */ /* 0x000fe200037fe4ff */
[----:B------:R-:W-:-:S04]  /*0ac0*/  @!P5 IMAD.MOV R8, RZ, RZ, R18 ;  /* 0x000000ffff08d224 */ /* 0x000fc800078e0212 */
[----:B------:R-:W-:Y:S02]  /*0ad0*/  @!P4 IMAD.MOV R7, RZ, RZ, R16 ;  /* 0x000000ffff07c224 */ /* 0x000fe400078e0210 */
[----:B------:R-:W-:Y:S05]  /*0ae0*/  @P2 BRA `(.L_x_30) ;  /* 0xfffffff8009c2947 */ /* 0x000fea000383ffff */
.L_x_29:
        /* <DEDUP_REMOVED lines=11> */
[----:B------:R-:W2:Y:S02]  /*0ba0*/  LDG.E R18, desc[UR8][R18.64] ;  /* 0x0000000812127981 */ /* 0x000ea4000c1e1900 */
[----:B------:R-:W-:Y:S01]  /*0bb0*/  IMAD.X R17, R19, 0x1, R0, P3 ;  /* 0x0000000113117824 */ /* 0x000fe200018e0600 */
[----:B------:R-:W-:-:S04]  /*0bc0*/  IADD3 R20, P3, PT, R16, R9, RZ ;  /* 0x0000000910147210 */ /* 0x000fc80007f7e0ff */
[----:B------:R0:W3:Y:S01]  /*0bd0*/  LDG.E R16, desc[UR8][R16.64] ;  /* 0x0000000810107981 */ /* 0x0000e2000c1e1900 */
[----:B------:R-:W-:Y:S01]  /*0be0*/  IMAD.X R21, R17, 0x1, R0, P3 ;  /* 0x0000000111157824 */ /* 0x000fe200018e0600 */
[----:B------:R-:W-:-:S04]  /*0bf0*/  IADD3 R22, P3, PT, R20, R9, RZ ;  /* 0x0000000914167210 */ /* 0x000fc80007f7e0ff */
[----:B------:R-:W4:Y:S01]  /*0c00*/  LDG.E R20, desc[UR8][R20.64] ;  /* 0x0000000814147981 */ /* 0x000f22000c1e1900 */
[----:B------:R-:W-:-:S05]  /*0c10*/  IMAD.X R23, R21, 0x1, R0, P3 ;  /* 0x0000000115177824 */ /* 0x000fca00018e0600 */
[----:B------:R-:W5:Y:S01]  /*0c20*/  LDG.E R22, desc[UR8][R22.64] ;  /* 0x0000000816167981 */ /* 0x000f62000c1e1900 */
[----:B0-----:R-:W-:Y:S02]  /*0c30*/  VIADD R17, R8, 0x1 ;  /* 0x0000000108117836 */ /* 0x001fe40000000000 */
[----:B--2---:R-:W-:Y:S01]  /*0c40*/  FADD R26, R25, -R18 ;  /* 0x80000012191a7221 */ /* 0x004fe20000000000 */
[----:B------:R-:W-:-:S04]  /*0c50*/  FSETP.NAN.AND P3, PT, |R18|, |R18|, PT ;  /* 0x400000121200720b */ /* 0x000fc80003f68200 */
[----:B------:R-:W-:Y:S01]  /*0c60*/  FSETP.GT.AND P4, PT, |R26|, 0.0010000000474974513054, PT ;  /* 0x3a83126f1a00780b */ /* 0x000fe20003f84200 */
[----:B---3--:R-:W-:Y:S01]  /*0c70*/  FADD R18, R25, -R16 ;  /* 0x8000001019127221 */ /* 0x008fe20000000000 */
[----:B------:R-:W-:Y:S02]  /*0c80*/  FSETP.NAN.AND P5, PT, |R16|, |R16|, PT ;  /* 0x400000101000720b */ /* 0x000fe40003fa8200 */
[----:B------:R-:W-:Y:S02]  /*0c90*/  IADD3 R16, PT, PT, R7, 0x1, RZ ;  /* 0x0000000107107810 */ /* 0x000fe40007ffe0ff */
[----:B------:R-:W-:-:S03]  /*0ca0*/  FSETP.GT.AND P6, PT, |R18|, 0.0010000000474974513054, PT ;  /* 0x3a83126f1200780b */ /* 0x000fc60003fc4200 */
[----:B------:R-:W-:Y:S02]  /*0cb0*/  @!P3 IMAD.MOV R16, RZ, RZ, R7 ;  /* 0x000000ffff10b224 */ /* 0x000fe400078e0207 */
[C---:B----4-:R-:W-:Y:S02]  /*0cc0*/  FADD R7, R25.reuse, -R20 ;  /* 0x8000001419077221 */ /* 0x050fe40000000000 */
[----:B------:R-:W-:Y:S01]  /*0cd0*/  @!P4 IMAD.MOV R17, RZ, RZ, R8 ;  /* 0x000000ffff11c224 */ /* 0x000fe200078e0208 */
[----:B------:R-:W-:Y:S01]  /*0ce0*/  FSETP.NAN.AND P4, PT, |R20|, |R20|, PT ;  /* 0x400000141400720b */ /* 0x000fe20003f88200 */
[----:B-----5:R-:W-:Y:S01]  /*0cf0*/  FADD R18, R25, -R22 ;  /* 0x8000001619127221 */ /* 0x020fe20000000000 */
[----:B------:R-:W-:Y:S01]  /*0d00*/  FSETP.GT.AND P3, PT, |R7|, 0.0010000000474974513054, PT ;  /* 0x3a83126f0700780b */ /* 0x000fe20003f64200 */
[----:B------:R-:W-:Y:S01]  /*0d10*/  VIADD R8, R16, 0x1 ;  /* 0x0000000110087836 */ /* 0x000fe20000000000 */
[----:B------:R-:W-:Y:S01]  /*0d20*/  IADD3 R7, PT, PT, R17, 0x1, RZ ;  /* 0x0000000111077810 */ /* 0x000fe20007ffe0ff */
[----:B------:R-:W-:Y:S01]  /*0d30*/  @!P5 IMAD.MOV R8, RZ, RZ, R16 ;  /* 0x000000ffff08d224 */ /* 0x000fe200078e0210 */
[----:B------:R-:W-:Y:S01]  /*0d40*/  FSETP.GT.AND P5, PT, |R18|, 0.0010000000474974513054, PT ;  /* 0x3a83126f1200780b */ /* 0x000fe20003fa4200 */
[----:B------:R-:W-:Y:S01]  /*0d50*/  @!P6 IMAD.MOV R7, RZ, RZ, R17 ;  /* 0x000000ffff07e224 */ /* 0x000fe200078e0211 */
[----:B------:R-:W-:Y:S01]  /*0d60*/  FSETP.NAN.AND P6, PT, |R22|, |R22|, PT ;  /* 0x400000161600720b */ /* 0x000fe20003fc8200 */
[----:B------:R-:W-:-:S03]  /*0d70*/  VIADD R16, R8, 0x1 ;  /* 0x0000000108107836 */ /* 0x000fc60000000000 */
[----:B------:R-:W-:Y:S01]  /*0d80*/  IADD3 R17, PT, PT, R7, 0x1, RZ ;  /* 0x0000000107117810 */ /* 0x000fe20007ffe0ff */
[----:B------:R-:W-:Y:S02]  /*0d90*/  @!P4 IMAD.MOV R16, RZ, RZ, R8 ;  /* 0x000000ffff10c224 */ /* 0x000fe400078e0208 */
[----:B------:R-:W-:Y:S01]  /*0da0*/  @!P3 IMAD.MOV R17, RZ, RZ, R7 ;  /* 0x000000ffff11b224 */ /* 0x000fe200078e0207 */
[----:B------:R-:W-:Y:S01]  /*0db0*/  IADD3 R15, P3, PT, R15, 0x4, RZ ;  /* 0x000000040f0f7810 */ /* 0x000fe20007f7e0ff */
[----:B------:R-:W-:-:S03]  /*0dc0*/  VIADD R7, R16, 0x1 ;  /* 0x0000000110077836 */ /* 0x000fc60000000000 */
[----:B------:R-:W-:Y:S01]  /*0dd0*/  IADD3 R8, PT, PT, R17, 0x1, RZ ;  /* 0x0000000111087810 */ /* 0x000fe20007ffe0ff */
[----:B------:R-:W-:Y:S02]  /*0de0*/  @!P6 IMAD.MOV R7, RZ, RZ, R16 ;  /* 0x000000ffff07e224 */ /* 0x000fe400078e0210 */
[----:B------:R-:W-:Y:S02]  /*0df0*/  IMAD.X R27, RZ, RZ, R27, P3 ;  /* 0x000000ffff1b7224 */ /* 0x000fe400018e061b */
[----:B------:R-:W-:-:S07]  /*0e00*/  @!P5 IMAD.MOV R8, RZ, RZ, R17 ;  /* 0x000000ffff08d224 */ /* 0x000fce00078e0211 */
.L_x_32:
        /* <DEDUP_REMOVED lines=9> */
[----:B------:R-:W-:-:S04]  /*0ea0*/  LEA R18, P3, R16, R12, 0x2 ;  /* 0x0000000c10127211 */ /* 0x000fc800078610ff */
[----:B------:R-:W-:-:S04]  /*0eb0*/  IADD3 R19, PT, PT, R17, R19, RZ ;  /* 0x0000001311137210 */ /* 0x000fc80007ffe0ff */
[----:B------:R-:W-:Y:S02]  /*0ec0*/  LEA.HI.X R19, R16, R13, R19, 0x2, P3 ;  /* 0x0000000d10137211 */ /* 0x000fe400018f1413 */
[----:B------:R-:W-:-:S03]  /*0ed0*/  IADD3 R16, P3, PT, R18, R9, RZ ;  /* 0x0000000912107210 */ /* 0x000fc60007f7e0ff */
[----:B------:R-:W2:Y:S02]  /*0ee0*/  LDG.E R14, desc[UR8][R18.64] ;  /* 0x00000008120e7981 */ /* 0x000ea4000c1e1900 */
[----:B------:R-:W-:-:S05]  /*0ef0*/  IMAD.X R17, R19, 0x1, R0, P3 ;  /* 0x0000000113117824 */ /* 0x000fca00018e0600 */
[----:B------:R-:W3:Y:S01]  /*0f00*/  LDG.E R16, desc[UR8][R16.64] ;  /* 0x0000000810107981 */ /* 0x000ee2000c1e1900 */
[----:B--2---:R-:W-:Y:S01]  /*0f10*/  FADD R20, R25, -R14 ;  /* 0x8000000e19147221 */ /* 0x004fe20000000000 */
[----:B------:R-:W-:Y:S01]  /*0f20*/  FSETP.NAN.AND P5, PT, |R14|, |R14|, PT ;  /* 0x4000000e0e00720b */ /* 0x000fe20003fa8200 */
[----:B------:R-:W-:-:S03]  /*0f30*/  VIADD R14, R7, 0x1 ;  /* 0x00000001070e7836 */ /* 0x000fc60000000000 */
[----:B------:R-:W-:Y:S01]  /*0f40*/  FSETP.GT.AND P6, PT, |R20|, 0.0010000000474974513054, PT ;  /* 0x3a83126f1400780b */ /* 0x000fe20003fc4200 */
[----:B---3--:R-:W-:Y:S01]  /*0f50*/  FADD R20, R25, -R16 ;  /* 0x8000001019147221 */ /* 0x008fe20000000000 */
[----:B------:R-:W-:-:S04]  /*0f60*/  FSETP.NAN.AND P3, PT, |R16|, |R16|, PT ;  /* 0x400000101000720b */ /* 0x000fc80003f68200 */
[----:B------:R-:W-:Y:S01]  /*0f70*/  FSETP.GT.AND P4, PT, |R20|, 0.0010000000474974513054, PT ;  /* 0x3a83126f1400780b */ /* 0x000fe20003f84200 */
[----:B------:R-:W-:Y:S02]  /*0f80*/  VIADD R20, R8, 0x1 ;  /* 0x0000000108147836 */ /* 0x000fe40000000000 */
[----:B------:R-:W-:Y:S02]  /*0f90*/  @!P5 IADD3 R14, PT, PT, R7, RZ, RZ ;  /* 0x000000ff070ed210 */ /* 0x000fe40007ffe0ff */
[----:B------:R-:W-:Y:S02]  /*0fa0*/  IADD3 R15, P5, PT, R15, 0x2, RZ ;  /* 0x000000020f0f7810 */ /* 0x000fe40007fbe0ff */
[----:B------:R-:W-:Y:S02]  /*0fb0*/  @!P6 IMAD.MOV R20, RZ, RZ, R8 ;  /* 0x000000ffff14e224 */ /* 0x000fe400078e0208 */
[C---:B------:R-:W-:Y:S01]  /*0fc0*/  VIADD R7, R14.reuse, 0x1 ;  /* 0x000000010e077836 */ /* 0x040fe20000000000 */
[----:B------:R-:W-:Y:S01]  /*0fd0*/  @!P3 IADD3 R7, PT, PT, R14, RZ, RZ ;  /* 0x000000ff0e07b210 */ /* 0x000fe20007ffe0ff */
[----:B------:R-:W-:-:S02]  /*0fe0*/  VIADD R8, R20, 0x1 ;  /* 0x0000000114087836 */ /* 0x000fc40000000000 */
[----:B------:R-:W-:Y:S02]  /*0ff0*/  IMAD.X R27, RZ, RZ, R27, P5 ;  /* 0x000000ffff1b7224 */ /* 0x000fe400028e061b */
[----:B------:R-:W-:-:S07]  /*1000*/  @!P4 IMAD.MOV R8, RZ, RZ, R20 ;  /* 0x000000ffff08c224 */ /* 0x000fce00078e0214 */
.L_x_33:
[----:B------:R-:W-:Y:S05]  /*1010*/  @!P2 BRA `(.L_x_31) ;  /* 0x000000000044a947 */ /* 0x000fea0003800000 */
[----:B------:R-:W0:Y:S02]  /*1020*/  LDCU.64 UR12, c[0x0][0x3a0] ;  /* 0x00007400ff0c77ac */ /* 0x000e240008000a00 */
[----:B0-----:R-:W-:Y:S02]  /*1030*/  IMAD R14, R27, UR12, RZ ;  /* 0x0000000c1b0e7c24 */ /* 0x001fe4000f8e02ff */
[----:B------:R-:W-:-:S04]  /*1040*/  IMAD.WIDE.U32 R16, R15, UR12, RZ ;  /* 0x0000000c0f107c25 */ /* 0x000fc8000f8e00ff */
[----:B------:R-:W-:Y:S01]  /*1050*/  IMAD R15, R15, UR13, R14 ;  /* 0x0000000d0f0f7c24 */ /* 0x000fe2000f8e020e */
[----:B------:R-:W-:-:S03]  /*1060*/  LEA R12, P2, R16, R12, 0x2 ;  /* 0x0000000c100c7211 */ /* 0x000fc600078410ff */
[----:B------:R-:W-:-:S05]  /*1070*/  IMAD.IADD R15, R17, 0x1, R15 ;  /* 0x00000001110f7824 */ /* 0x000fca00078e020f */
[----:B------:R-:W-:-:S05]  /*1080*/  LEA.HI.X R13, R16, R13, R15, 0x2, P2 ;  /* 0x0000000d100d7211 */ /* 0x000fca00010f140f */
[----:B------:R-:W2:Y:S01]  /*1090*/  LDG.E R12, desc[UR8][R12.64] ;  /* 0x000000080c0c7981 */ /* 0x000ea2000c1e1900 */
[----:B------:R-:W-:Y:S01]  /*10a0*/  IADD3 R14, PT, PT, R7, 0x1, RZ ;  /* 0x00000001070e7810 */ /* 0x000fe20007ffe0ff */
[----:B------:R-:W-:Y:S02]  /*10b0*/  VIADD R15, R8, 0x1 ;  /* 0x00000001080f7836 */ /* 0x000fe40000000000 */
[----:B--2---:R-:W-:Y:S01]  /*10c0*/  FADD R25, R25, -R12 ;  /* 0x8000000c19197221 */ /* 0x004fe20000000000 */
[----:B------:R-:W-:-:S04]  /*10d0*/  FSETP.NAN.AND P2, PT, |R12|, |R12|, PT ;  /* 0x4000000c0c00720b */ /* 0x000fc80003f48200 */
[----:B------:R-:W-:-:S09]  /*10e0*/  FSETP.GT.AND P3, PT, |R25|, 0.0010000000474974513054, PT ;  /* 0x3a83126f1900780b */ /* 0x000fd20003f64200 */
[----:B------:R-:W-:-:S04]  /*10f0*/  @!P2 IMAD.MOV R14, RZ, RZ, R7 ;  /* 0x000000ffff0ea224 */ /* 0x000fc800078e0207 */
[----:B------:R-:W-:Y:S01]  /*1100*/  @!P3 IMAD.MOV R15, RZ, RZ, R8 ;  /* 0x000000ffff0fb224 */ /* 0x000fe200078e0208 */
[----:B------:R-:W-:-:S03]  /*1110*/  MOV R7, R14 ;  /* 0x0000000e00077202 */ /* 0x000fc60000000f00 */
[----:B------:R-:W-:-:S07]  /*1120*/  IMAD.MOV.U32 R8, RZ, RZ, R15 ;  /* 0x000000ffff087224 */ /* 0x000fce00078e000f */
.L_x_31:
[----:B------:R-:W0:Y:S01]  /*1130*/  LDCU.64 UR12, c[0x0][0x3a0] ;  /* 0x00007400ff0c77ac */ /* 0x000e220008000a00 */
[----:B------:R-:W-:-:S05]  /*1140*/  IADD3 R5, P2, PT, R5, UR4, RZ ;  /* 0x0000000405057c10 */ /* 0x000fca000ff5e0ff */
[----:B------:R-:W-:Y:S01]  /*1150*/  IMAD.X R6, RZ, RZ, R6, P2 ;  /* 0x000000ffff067224 */ /* 0x000fe200010e0606 */
[----:B0-----:R-:W-:-:S04]  /*1160*/  ISETP.GE.U32.AND P2, PT, R5, UR12, PT ;  /* 0x0000000c05007c0c */ /* 0x001fc8000bf46070 */
[----:B------:R-:W-:-:S13]  /*1170*/  ISETP.GE.U32.AND.EX P2, PT, R6, UR13, PT, P2 ;  /* 0x0000000d06007c0c */ /* 0x000fda000bf46120 */
[----:B------:R-:W-:Y:S05]  /*1180*/  @!P2 BRA `(.L_x_34) ;  /* 0xfffffff00098a947 */ /* 0x000fea000383ffff */
.L_x_25:
[----:B------:R-:W-:Y:S05]  /*1190*/  BSYNC.RECONVERGENT B0 ;  /* 0x0000000000007941 */ /* 0x000fea0003800200 */
.L_x_24:
        /* <DEDUP_REMOVED lines=13> */
[----:B------:R-:W-:Y:S01]  /*1270*/  LOP3.LUT P0, RZ, R0, 0x1f, RZ, 0xc0, !PT ;  /* 0x0000001f00ff7812 */ /* 0x000fe2000780c0ff */
[----:B0-----:R-:W-:Y:S01]  /*1280*/  IMAD.IADD R9, R2, 0x1, R9 ;  /* 0x0000000102097824 */ /* 0x001fe200078e0209 */
[----:B-1----:R-:W-:-:S04]  /*1290*/  IADD3 R4, PT, PT, R5, R4, RZ ;  /* 0x0000000405047210 */ /* 0x002fc80007ffe0ff */
[----:B------:R-:W0:Y:S04]  /*12a0*/  SHFL.DOWN PT, R6, R9, 0x2, 0x1f ;  /* 0x08401f0009067f89 */ /* 0x000e2800000e0000 */
[----:B------:R-:W1:Y:S01]  /*12b0*/  SHFL.DOWN PT, R3, R4, 0x2, 0x1f ;  /* 0x08401f0004037f89 */ /* 0x000e6200000e0000 */
[----:B0-----:R-:W-:Y:S02]  /*12c0*/  IMAD.IADD R6, R9, 0x1, R6 ;  /* 0x0000000109067824 */ /* 0x001fe400078e0206 */
[----:B-1----:R-:W-:-:S03]  /*12d0*/  IMAD.IADD R3, R4, 0x1, R3 ;  /* 0x0000000104037824 */ /* 0x002fc600078e0203 */
[----:B------:R0:W1:Y:S04]  /*12e0*/  SHFL.DOWN PT, R7, R6, 0x1, 0x1f ;  /* 0x08201f0006077f89 */ /* 0x00006800000e0000 */
[----:B------:R0:W2:Y:S01]  /*12f0*/  SHFL.DOWN PT, R0, R3, 0x1, 0x1f ;  /* 0x08201f0003007f89 */ /* 0x0000a200000e0000 */
[----:B------:R-:W-:Y:S05]  /*1300*/  @P0 EXIT ;  /* 0x000000000000094d */ /* 0x000fea0003800000 */
[----:B------:R-:W3:Y:S01]  /*1310*/  S2R R8, SR_LANEID ;  /* 0x0000000000087919 */ /* 0x000ee20000000000 */
[----:B01----:R-:W-:Y:S01]  /*1320*/  IMAD.IADD R6, R6, 0x1, R7 ;  /* 0x0000000106067824 */ /* 0x003fe200078e0207 */
[----:B--2---:R-:W-:Y:S01]  /*1330*/  IADD3 R0, PT, PT, R3, R0, RZ ;  /* 0x0000000003007210 */ /* 0x004fe20007ffe0ff */
[----:B------:R-:W0:Y:S01]  /*1340*/  LDC.64 R4, c[0x0][0x390] ;  /* 0x0000e400ff047b82 */ /* 0x000e220000000a00 */
[----:B------:R-:W-:-:S07]  /*1350*/  VOTEU.ANY UR4, UPT, PT ;  /* 0x0000000000047886 */ /* 0x000fce00038e0100 */
[----:B------:R-:W1:Y:S01]  /*1360*/  REDUX.SUM UR5, R6 ;  /* 0x00000000060573c4 */ /* 0x000e62000000c000 */
[----:B------:R-:W-:-:S07]  /*1370*/  UFLO.U32 UR4, UR4 ;  /* 0x00000004000472bd */ /* 0x000fce00080e0000 */
[----:B------:R-:W2:Y:S08]  /*1380*/  LDC.64 R2, c[0x0][0x388] ;  /* 0x0000e200ff027b82 */ /* 0x000eb00000000a00 */
[----:B------:R-:W4:Y:S01]  /*1390*/  REDUX.SUM UR6, R0 ;  /* 0x00000000000673c4 */ /* 0x000f22000000c000 */
[----:B-1----:R-:W-:Y:S01]  /*13a0*/  IMAD.U32 R7, RZ, RZ, UR5 ;  /* 0x00000005ff077e24 */ /* 0x002fe2000f8e00ff */
[----:B---3--:R-:W-:Y:S01]  /*13b0*/  ISETP.EQ.U32.AND P0, PT, R8, UR4, PT ;  /* 0x0000000408007c0c */ /* 0x008fe2000bf02070 */
[----:B----4-:R-:W-:-:S12]  /*13c0*/  IMAD.U32 R9, RZ, RZ, UR6 ;  /* 0x00000006ff097e24 */ /* 0x010fd8000f8e00ff */
[----:B--2---:R-:W-:Y:S04]  /*13d0*/  @P0 REDG.E.ADD.STRONG.GPU desc[UR8][R2.64], R7 ;  /* 0x000000070200098e */ /* 0x004fe8000c12e108 */
[----:B0-----:R-:W-:Y:S01]  /*13e0*/  @P0 REDG.E.ADD.STRONG.GPU desc[UR8][R4.64], R9 ;  /* 0x000000090400098e */ /* 0x001fe2000c12e108 */
[----:B------:R-:W-:Y:S05]  /*13f0*/  EXIT ;  /* 0x000000000000794d */ /* 0x000fea0003800000 */
.L_x_35:
        /* <DEDUP_REMOVED lines=16> */
.L_x_38:


//--------------------- .nv.shared.reserved.0     --------------------------
	.section	.nv.shared.reserved.0,"aw",@nobits
	.weak		__nv_reservedSMEM_offset_0_alias
	.size		__nv_reservedSMEM_offset_0_alias, 0, 64
	.other		__nv_reservedSMEM_offset_0_alias,@"STO_CUDA_RESERVED_SHARED STV_DEFAULT"
__nv_reservedSMEM_offset_0_alias:
	.zero		0
	.zero		64


//--------------------- .nv.constant0.compareFP16 --------------------------
	.section	.nv.constant0.compareFP16,"a",@progbits
	.sectionflags	@""
	.align	4
.nv.constant0.compareFP16:
	.zero		936


//--------------------- .nv.constant0.compareFP64 --------------------------
	.section	.nv.constant0.compareFP64,"a",@progbits
	.sectionflags	@""
	.align	4
.nv.constant0.compareFP64:
	.zero		936


//--------------------- .nv.constant0.compareFP32 --------------------------
	.section	.nv.constant0.compareFP32,"a",@progbits
	.sectionflags	@""
	.align	4
.nv.constant0.compareFP32:
	.zero		936


//--------------------- SYMBOLS --------------------------

	.type		.nv.reservedSmem.offset0,@object
	.size		.nv.reservedSmem.offset0,0x4
